//
// Generated by NVIDIA NVVM Compiler
//
// Compiler Build ID: CL-36424714
// Cuda compilation tools, release 13.0, V13.0.88
// Based on NVVM 20.0.0
//

.version 9.0
.target sm_100
.address_size 64

	// .globl	_Z21ComputeScheduleKernelP9SubdomainPdPiS2_iS2_

.visible .entry _Z21ComputeScheduleKernelP9SubdomainPdPiS2_iS2_(
	.param .u64 .ptr .align 1 _Z21ComputeScheduleKernelP9SubdomainPdPiS2_iS2__param_0,
	.param .u64 .ptr .align 1 _Z21ComputeScheduleKernelP9SubdomainPdPiS2_iS2__param_1,
	.param .u64 .ptr .align 1 _Z21ComputeScheduleKernelP9SubdomainPdPiS2_iS2__param_2,
	.param .u64 .ptr .align 1 _Z21ComputeScheduleKernelP9SubdomainPdPiS2_iS2__param_3,
	.param .u32 _Z21ComputeScheduleKernelP9SubdomainPdPiS2_iS2__param_4,
	.param .u64 .ptr .align 1 _Z21ComputeScheduleKernelP9SubdomainPdPiS2_iS2__param_5
)
{
	.reg .pred 	%p<35>;
	.reg .b32 	%r<11>;
	.reg .b64 	%rd<87>;
	.reg .b64 	%fd<330>;

	ld.param.u64 	%rd5, [_Z21ComputeScheduleKernelP9SubdomainPdPiS2_iS2__param_2];
	ld.param.u32 	%r3, [_Z21ComputeScheduleKernelP9SubdomainPdPiS2_iS2__param_4];
	mov.u32 	%r4, %tid.x;
	mov.u32 	%r5, %ctaid.x;
	mov.u32 	%r6, %ntid.x;
	mad.lo.s32 	%r1, %r5, %r6, %r4;
	setp.ge.s32 	%p1, %r1, %r3;
	@%p1 bra 	$L__BB0_83;
	ld.param.u64 	%rd84, [_Z21ComputeScheduleKernelP9SubdomainPdPiS2_iS2__param_3];
	cvta.to.global.u64 	%rd8, %rd84;
	cvta.to.global.u64 	%rd9, %rd5;
	mul.wide.s32 	%rd10, %r1, 4;
	add.s64 	%rd11, %rd9, %rd10;
	ld.global.u32 	%r7, [%rd11];
	mul.wide.s32 	%rd12, %r7, 4;
	add.s64 	%rd13, %rd8, %rd12;
	ld.global.u32 	%r8, [%rd13];
	setp.ne.s32 	%p2, %r8, 1;
	@%p2 bra 	$L__BB0_83;
	ld.param.u64 	%rd67, [_Z21ComputeScheduleKernelP9SubdomainPdPiS2_iS2__param_0];
	cvta.to.global.u64 	%rd14, %rd67;
	mul.wide.s32 	%rd15, %r7, 296;
	add.s64 	%rd1, %rd14, %rd15;
	ld.global.f64 	%fd121, [%rd1+8];
	ld.global.f64 	%fd307, [%rd1+104];
	min.f64 	%fd2, %fd121, %fd307;
	ld.global.f64 	%fd122, [%rd1+48];
	ld.global.f64 	%fd301, [%rd1+64];
	min.f64 	%fd4, %fd122, %fd301;
	sub.f64 	%fd5, %fd2, %fd4;
	abs.f64 	%fd123, %fd5;
	setp.ltu.f64 	%p3, %fd123, 0d3FF0000000000000;
	@%p3 bra 	$L__BB0_4;
	min.f64 	%fd124, %fd2, %fd4;
	add.f64 	%fd298, %fd124, 0d3FF0000000000000;
	bra.uni 	$L__BB0_5;
$L__BB0_4:
	add.f64 	%fd125, %fd2, %fd4;
	mul.f64 	%fd126, %fd5, %fd5;
	mov.f64 	%fd127, 0d4000000000000000;
	sub.f64 	%fd128, %fd127, %fd126;
	sqrt.rn.f64 	%fd129, %fd128;
	add.f64 	%fd130, %fd125, %fd129;
	mul.f64 	%fd298, %fd130, 0d3FE0000000000000;
$L__BB0_5:
	ld.global.f64 	%fd299, [%rd1+56];
	setp.geu.f64 	%p4, %fd298, %fd299;
	@%p4 bra 	$L__BB0_7;
	st.global.f64 	[%rd1+56], %fd298;
	mov.f64 	%fd299, %fd298;
$L__BB0_7:
	ld.global.f64 	%fd131, [%rd1+16];
	ld.global.f64 	%fd309, [%rd1+112];
	min.f64 	%fd12, %fd131, %fd309;
	ld.global.f64 	%fd303, [%rd1+72];
	min.f64 	%fd14, %fd299, %fd303;
	sub.f64 	%fd15, %fd12, %fd14;
	abs.f64 	%fd132, %fd15;
	setp.ltu.f64 	%p5, %fd132, 0d3FF0000000000000;
	@%p5 bra 	$L__BB0_9;
	min.f64 	%fd133, %fd12, %fd14;
	add.f64 	%fd300, %fd133, 0d3FF0000000000000;
	bra.uni 	$L__BB0_10;
$L__BB0_9:
	add.f64 	%fd134, %fd12, %fd14;
	mul.f64 	%fd135, %fd15, %fd15;
	mov.f64 	%fd136, 0d4000000000000000;
	sub.f64 	%fd137, %fd136, %fd135;
	sqrt.rn.f64 	%fd138, %fd137;
	add.f64 	%fd139, %fd134, %fd138;
	mul.f64 	%fd300, %fd139, 0d3FE0000000000000;
$L__BB0_10:
	setp.geu.f64 	%p6, %fd300, %fd301;
	@%p6 bra 	$L__BB0_12;
	st.global.f64 	[%rd1+64], %fd300;
	mov.f64 	%fd301, %fd300;
$L__BB0_12:
	ld.global.f64 	%fd140, [%rd1+24];
	ld.global.f64 	%fd311, [%rd1+120];
	min.f64 	%fd21, %fd140, %fd311;
	ld.global.f64 	%fd305, [%rd1+80];
	min.f64 	%fd23, %fd301, %fd305;
	sub.f64 	%fd24, %fd21, %fd23;
	abs.f64 	%fd141, %fd24;
	setp.ltu.f64 	%p7, %fd141, 0d3FF0000000000000;
	@%p7 bra 	$L__BB0_14;
	min.f64 	%fd142, %fd21, %fd23;
	add.f64 	%fd302, %fd142, 0d3FF0000000000000;
	bra.uni 	$L__BB0_15;
$L__BB0_14:
	add.f64 	%fd143, %fd21, %fd23;
	mul.f64 	%fd144, %fd24, %fd24;
	mov.f64 	%fd145, 0d4000000000000000;
	sub.f64 	%fd146, %fd145, %fd144;
	sqrt.rn.f64 	%fd147, %fd146;
	add.f64 	%fd148, %fd143, %fd147;
	mul.f64 	%fd302, %fd148, 0d3FE0000000000000;
$L__BB0_15:
	setp.geu.f64 	%p8, %fd302, %fd303;
	@%p8 bra 	$L__BB0_17;
	st.global.f64 	[%rd1+72], %fd302;
	mov.f64 	%fd303, %fd302;
$L__BB0_17:
	ld.global.f64 	%fd149, [%rd1+32];
	ld.global.f64 	%fd313, [%rd1+128];
	min.f64 	%fd30, %fd149, %fd313;
	ld.global.f64 	%fd150, [%rd1+88];
	min.f64 	%fd31, %fd303, %fd150;
	sub.f64 	%fd32, %fd30, %fd31;
	abs.f64 	%fd151, %fd32;
	setp.ltu.f64 	%p9, %fd151, 0d3FF0000000000000;
	@%p9 bra 	$L__BB0_19;
	min.f64 	%fd152, %fd30, %fd31;
	add.f64 	%fd304, %fd152, 0d3FF0000000000000;
	bra.uni 	$L__BB0_20;
$L__BB0_19:
	add.f64 	%fd153, %fd30, %fd31;
	mul.f64 	%fd154, %fd32, %fd32;
	mov.f64 	%fd155, 0d4000000000000000;
	sub.f64 	%fd156, %fd155, %fd154;
	sqrt.rn.f64 	%fd157, %fd156;
	add.f64 	%fd158, %fd153, %fd157;
	mul.f64 	%fd304, %fd158, 0d3FE0000000000000;
$L__BB0_20:
	setp.geu.f64 	%p10, %fd304, %fd305;
	@%p10 bra 	$L__BB0_22;
	st.global.f64 	[%rd1+80], %fd304;
	mov.f64 	%fd305, %fd304;
$L__BB0_22:
	ld.global.f64 	%fd315, [%rd1+152];
	min.f64 	%fd38, %fd299, %fd315;
	ld.global.f64 	%fd159, [%rd1+96];
	min.f64 	%fd39, %fd159, %fd309;
	sub.f64 	%fd40, %fd38, %fd39;
	abs.f64 	%fd160, %fd40;
	setp.ltu.f64 	%p11, %fd160, 0d3FF0000000000000;
	@%p11 bra 	$L__BB0_24;
	min.f64 	%fd161, %fd38, %fd39;
	add.f64 	%fd306, %fd161, 0d3FF0000000000000;
	bra.uni 	$L__BB0_25;
$L__BB0_24:
	add.f64 	%fd162, %fd38, %fd39;
	mul.f64 	%fd163, %fd40, %fd40;
	mov.f64 	%fd164, 0d4000000000000000;
	sub.f64 	%fd165, %fd164, %fd163;
	sqrt.rn.f64 	%fd166, %fd165;
	add.f64 	%fd167, %fd162, %fd166;
	mul.f64 	%fd306, %fd167, 0d3FE0000000000000;
$L__BB0_25:
	setp.geu.f64 	%p12, %fd306, %fd307;
	@%p12 bra 	$L__BB0_27;
	st.global.f64 	[%rd1+104], %fd306;
	mov.f64 	%fd307, %fd306;
$L__BB0_27:
	ld.global.f64 	%fd317, [%rd1+160];
	min.f64 	%fd46, %fd301, %fd317;
	min.f64 	%fd47, %fd307, %fd311;
	sub.f64 	%fd48, %fd46, %fd47;
	abs.f64 	%fd168, %fd48;
	setp.ltu.f64 	%p13, %fd168, 0d3FF0000000000000;
	@%p13 bra 	$L__BB0_29;
	min.f64 	%fd169, %fd46, %fd47;
	add.f64 	%fd308, %fd169, 0d3FF0000000000000;
	bra.uni 	$L__BB0_30;
$L__BB0_29:
	add.f64 	%fd170, %fd46, %fd47;
	mul.f64 	%fd171, %fd48, %fd48;
	mov.f64 	%fd172, 0d4000000000000000;
	sub.f64 	%fd173, %fd172, %fd171;
	sqrt.rn.f64 	%fd174, %fd173;
	add.f64 	%fd175, %fd170, %fd174;
	mul.f64 	%fd308, %fd175, 0d3FE0000000000000;
$L__BB0_30:
	setp.geu.f64 	%p14, %fd308, %fd309;
	@%p14 bra 	$L__BB0_32;
	st.global.f64 	[%rd1+112], %fd308;
	mov.f64 	%fd309, %fd308;
$L__BB0_32:
	ld.global.f64 	%fd319, [%rd1+168];
	min.f64 	%fd54, %fd303, %fd319;
	min.f64 	%fd55, %fd309, %fd313;
	sub.f64 	%fd56, %fd54, %fd55;
	abs.f64 	%fd176, %fd56;
	setp.ltu.f64 	%p15, %fd176, 0d3FF0000000000000;
	@%p15 bra 	$L__BB0_34;
	min.f64 	%fd177, %fd54, %fd55;
	add.f64 	%fd310, %fd177, 0d3FF0000000000000;
	bra.uni 	$L__BB0_35;
$L__BB0_34:
	add.f64 	%fd178, %fd54, %fd55;
	mul.f64 	%fd179, %fd56, %fd56;
	mov.f64 	%fd180, 0d4000000000000000;
	sub.f64 	%fd181, %fd180, %fd179;
	sqrt.rn.f64 	%fd182, %fd181;
	add.f64 	%fd183, %fd178, %fd182;
	mul.f64 	%fd310, %fd183, 0d3FE0000000000000;
$L__BB0_35:
	setp.geu.f64 	%p16, %fd310, %fd311;
	@%p16 bra 	$L__BB0_37;
	st.global.f64 	[%rd1+120], %fd310;
	mov.f64 	%fd311, %fd310;
$L__BB0_37:
	ld.global.f64 	%fd321, [%rd1+176];
	min.f64 	%fd62, %fd305, %fd321;
	ld.global.f64 	%fd184, [%rd1+136];
	min.f64 	%fd63, %fd311, %fd184;
	sub.f64 	%fd64, %fd62, %fd63;
	abs.f64 	%fd185, %fd64;
	setp.ltu.f64 	%p17, %fd185, 0d3FF0000000000000;
	@%p17 bra 	$L__BB0_39;
	min.f64 	%fd186, %fd62, %fd63;
	add.f64 	%fd312, %fd186, 0d3FF0000000000000;
	bra.uni 	$L__BB0_40;
$L__BB0_39:
	add.f64 	%fd187, %fd62, %fd63;
	mul.f64 	%fd188, %fd64, %fd64;
	mov.f64 	%fd189, 0d4000000000000000;
	sub.f64 	%fd190, %fd189, %fd188;
	sqrt.rn.f64 	%fd191, %fd190;
	add.f64 	%fd192, %fd187, %fd191;
	mul.f64 	%fd312, %fd192, 0d3FE0000000000000;
$L__BB0_40:
	setp.geu.f64 	%p18, %fd312, %fd313;
	@%p18 bra 	$L__BB0_42;
	st.global.f64 	[%rd1+128], %fd312;
	mov.f64 	%fd313, %fd312;
$L__BB0_42:
	ld.param.u64 	%rd68, [_Z21ComputeScheduleKernelP9SubdomainPdPiS2_iS2__param_0];
	cvta.to.global.u64 	%rd16, %rd68;
	mul.wide.s32 	%rd17, %r7, 296;
	add.s64 	%rd2, %rd16, %rd17;
	ld.global.f64 	%fd323, [%rd2+200];
	min.f64 	%fd70, %fd307, %fd323;
	ld.global.f64 	%fd193, [%rd2+144];
	min.f64 	%fd71, %fd193, %fd317;
	sub.f64 	%fd194, %fd70, %fd71;
	abs.f64 	%fd195, %fd194;
	setp.ltu.f64 	%p19, %fd195, 0d3FF0000000000000;
	@%p19 bra 	$L__BB0_44;
	min.f64 	%fd196, %fd70, %fd71;
	add.f64 	%fd314, %fd196, 0d3FF0000000000000;
	bra.uni 	$L__BB0_45;
$L__BB0_44:
	add.f64 	%fd197, %fd70, %fd71;
	sub.f64 	%fd198, %fd70, %fd71;
	mul.f64 	%fd199, %fd198, %fd198;
	mov.f64 	%fd200, 0d4000000000000000;
	sub.f64 	%fd201, %fd200, %fd199;
	sqrt.rn.f64 	%fd202, %fd201;
	add.f64 	%fd203, %fd197, %fd202;
	mul.f64 	%fd314, %fd203, 0d3FE0000000000000;
$L__BB0_45:
	setp.geu.f64 	%p20, %fd314, %fd315;
	@%p20 bra 	$L__BB0_47;
	st.global.f64 	[%rd2+152], %fd314;
	mov.f64 	%fd315, %fd314;
$L__BB0_47:
	ld.param.u64 	%rd69, [_Z21ComputeScheduleKernelP9SubdomainPdPiS2_iS2__param_0];
	cvta.to.global.u64 	%rd18, %rd69;
	mul.wide.s32 	%rd19, %r7, 296;
	add.s64 	%rd20, %rd18, %rd19;
	ld.global.f64 	%fd325, [%rd20+208];
	min.f64 	%fd77, %fd309, %fd325;
	min.f64 	%fd78, %fd315, %fd319;
	sub.f64 	%fd204, %fd77, %fd78;
	abs.f64 	%fd205, %fd204;
	setp.ltu.f64 	%p21, %fd205, 0d3FF0000000000000;
	@%p21 bra 	$L__BB0_49;
	min.f64 	%fd206, %fd77, %fd78;
	add.f64 	%fd316, %fd206, 0d3FF0000000000000;
	bra.uni 	$L__BB0_50;
$L__BB0_49:
	add.f64 	%fd207, %fd77, %fd78;
	sub.f64 	%fd208, %fd77, %fd78;
	mul.f64 	%fd209, %fd208, %fd208;
	mov.f64 	%fd210, 0d4000000000000000;
	sub.f64 	%fd211, %fd210, %fd209;
	sqrt.rn.f64 	%fd212, %fd211;
	add.f64 	%fd213, %fd207, %fd212;
	mul.f64 	%fd316, %fd213, 0d3FE0000000000000;
$L__BB0_50:
	setp.geu.f64 	%p22, %fd316, %fd317;
	@%p22 bra 	$L__BB0_52;
	ld.param.u64 	%rd70, [_Z21ComputeScheduleKernelP9SubdomainPdPiS2_iS2__param_0];
	cvta.to.global.u64 	%rd21, %rd70;
	mul.wide.s32 	%rd22, %r7, 296;
	add.s64 	%rd23, %rd21, %rd22;
	st.global.f64 	[%rd23+160], %fd316;
	mov.f64 	%fd317, %fd316;
$L__BB0_52:
	ld.param.u64 	%rd71, [_Z21ComputeScheduleKernelP9SubdomainPdPiS2_iS2__param_0];
	cvta.to.global.u64 	%rd24, %rd71;
	mul.wide.s32 	%rd25, %r7, 296;
	add.s64 	%rd26, %rd24, %rd25;
	ld.global.f64 	%fd327, [%rd26+216];
	min.f64 	%fd84, %fd311, %fd327;
	min.f64 	%fd85, %fd317, %fd321;
	sub.f64 	%fd214, %fd84, %fd85;
	abs.f64 	%fd215, %fd214;
	setp.ltu.f64 	%p23, %fd215, 0d3FF0000000000000;
	@%p23 bra 	$L__BB0_54;
	min.f64 	%fd216, %fd84, %fd85;
	add.f64 	%fd318, %fd216, 0d3FF0000000000000;
	bra.uni 	$L__BB0_55;
$L__BB0_54:
	add.f64 	%fd217, %fd84, %fd85;
	sub.f64 	%fd218, %fd84, %fd85;
	mul.f64 	%fd219, %fd218, %fd218;
	mov.f64 	%fd220, 0d4000000000000000;
	sub.f64 	%fd221, %fd220, %fd219;
	sqrt.rn.f64 	%fd222, %fd221;
	add.f64 	%fd223, %fd217, %fd222;
	mul.f64 	%fd318, %fd223, 0d3FE0000000000000;
$L__BB0_55:
	setp.geu.f64 	%p24, %fd318, %fd319;
	@%p24 bra 	$L__BB0_57;
	ld.param.u64 	%rd72, [_Z21ComputeScheduleKernelP9SubdomainPdPiS2_iS2__param_0];
	cvta.to.global.u64 	%rd27, %rd72;
	mul.wide.s32 	%rd28, %r7, 296;
	add.s64 	%rd29, %rd27, %rd28;
	st.global.f64 	[%rd29+168], %fd318;
	mov.f64 	%fd319, %fd318;
$L__BB0_57:
	ld.param.u64 	%rd73, [_Z21ComputeScheduleKernelP9SubdomainPdPiS2_iS2__param_0];
	cvta.to.global.u64 	%rd30, %rd73;
	mul.wide.s32 	%rd31, %r7, 296;
	add.s64 	%rd32, %rd30, %rd31;
	ld.global.f64 	%fd329, [%rd32+224];
	min.f64 	%fd91, %fd313, %fd329;
	ld.global.f64 	%fd224, [%rd32+184];
	min.f64 	%fd92, %fd319, %fd224;
	sub.f64 	%fd225, %fd91, %fd92;
	abs.f64 	%fd226, %fd225;
	setp.ltu.f64 	%p25, %fd226, 0d3FF0000000000000;
	@%p25 bra 	$L__BB0_59;
	min.f64 	%fd227, %fd91, %fd92;
	add.f64 	%fd320, %fd227, 0d3FF0000000000000;
	bra.uni 	$L__BB0_60;
$L__BB0_59:
	add.f64 	%fd228, %fd91, %fd92;
	sub.f64 	%fd229, %fd91, %fd92;
	mul.f64 	%fd230, %fd229, %fd229;
	mov.f64 	%fd231, 0d4000000000000000;
	sub.f64 	%fd232, %fd231, %fd230;
	sqrt.rn.f64 	%fd233, %fd232;
	add.f64 	%fd234, %fd228, %fd233;
	mul.f64 	%fd320, %fd234, 0d3FE0000000000000;
$L__BB0_60:
	setp.geu.f64 	%p26, %fd320, %fd321;
	@%p26 bra 	$L__BB0_62;
	ld.param.u64 	%rd74, [_Z21ComputeScheduleKernelP9SubdomainPdPiS2_iS2__param_0];
	cvta.to.global.u64 	%rd33, %rd74;
	mul.wide.s32 	%rd34, %r7, 296;
	add.s64 	%rd35, %rd33, %rd34;
	st.global.f64 	[%rd35+176], %fd320;
	mov.f64 	%fd321, %fd320;
$L__BB0_62:
	ld.param.u64 	%rd75, [_Z21ComputeScheduleKernelP9SubdomainPdPiS2_iS2__param_0];
	cvta.to.global.u64 	%rd36, %rd75;
	mul.wide.s32 	%rd37, %r7, 296;
	add.s64 	%rd38, %rd36, %rd37;
	ld.global.f64 	%fd235, [%rd38+248];
	min.f64 	%fd97, %fd315, %fd235;
	ld.global.f64 	%fd236, [%rd38+192];
	min.f64 	%fd98, %fd236, %fd325;
	sub.f64 	%fd237, %fd97, %fd98;
	abs.f64 	%fd238, %fd237;
	setp.ltu.f64 	%p27, %fd238, 0d3FF0000000000000;
	@%p27 bra 	$L__BB0_64;
	min.f64 	%fd239, %fd97, %fd98;
	add.f64 	%fd322, %fd239, 0d3FF0000000000000;
	bra.uni 	$L__BB0_65;
$L__BB0_64:
	add.f64 	%fd240, %fd97, %fd98;
	sub.f64 	%fd241, %fd97, %fd98;
	mul.f64 	%fd242, %fd241, %fd241;
	mov.f64 	%fd243, 0d4000000000000000;
	sub.f64 	%fd244, %fd243, %fd242;
	sqrt.rn.f64 	%fd245, %fd244;
	add.f64 	%fd246, %fd240, %fd245;
	mul.f64 	%fd322, %fd246, 0d3FE0000000000000;
$L__BB0_65:
	setp.geu.f64 	%p28, %fd322, %fd323;
	@%p28 bra 	$L__BB0_67;
	ld.param.u64 	%rd76, [_Z21ComputeScheduleKernelP9SubdomainPdPiS2_iS2__param_0];
	cvta.to.global.u64 	%rd39, %rd76;
	mul.wide.s32 	%rd40, %r7, 296;
	add.s64 	%rd41, %rd39, %rd40;
	st.global.f64 	[%rd41+200], %fd322;
	mov.f64 	%fd323, %fd322;
$L__BB0_67:
	ld.param.u64 	%rd77, [_Z21ComputeScheduleKernelP9SubdomainPdPiS2_iS2__param_0];
	cvta.to.global.u64 	%rd42, %rd77;
	mul.wide.s32 	%rd43, %r7, 296;
	add.s64 	%rd44, %rd42, %rd43;
	ld.global.f64 	%fd247, [%rd44+256];
	min.f64 	%fd103, %fd317, %fd247;
	min.f64 	%fd104, %fd323, %fd327;
	sub.f64 	%fd248, %fd103, %fd104;
	abs.f64 	%fd249, %fd248;
	setp.ltu.f64 	%p29, %fd249, 0d3FF0000000000000;
	@%p29 bra 	$L__BB0_69;
	min.f64 	%fd250, %fd103, %fd104;
	add.f64 	%fd324, %fd250, 0d3FF0000000000000;
	bra.uni 	$L__BB0_70;
$L__BB0_69:
	add.f64 	%fd251, %fd103, %fd104;
	sub.f64 	%fd252, %fd103, %fd104;
	mul.f64 	%fd253, %fd252, %fd252;
	mov.f64 	%fd254, 0d4000000000000000;
	sub.f64 	%fd255, %fd254, %fd253;
	sqrt.rn.f64 	%fd256, %fd255;
	add.f64 	%fd257, %fd251, %fd256;
	mul.f64 	%fd324, %fd257, 0d3FE0000000000000;
$L__BB0_70:
	setp.geu.f64 	%p30, %fd324, %fd325;
	@%p30 bra 	$L__BB0_72;
	ld.param.u64 	%rd78, [_Z21ComputeScheduleKernelP9SubdomainPdPiS2_iS2__param_0];
	cvta.to.global.u64 	%rd45, %rd78;
	mul.wide.s32 	%rd46, %r7, 296;
	add.s64 	%rd47, %rd45, %rd46;
	st.global.f64 	[%rd47+208], %fd324;
	mov.f64 	%fd325, %fd324;
$L__BB0_72:
	ld.param.u64 	%rd79, [_Z21ComputeScheduleKernelP9SubdomainPdPiS2_iS2__param_0];
	cvta.to.global.u64 	%rd48, %rd79;
	mul.wide.s32 	%rd49, %r7, 296;
	add.s64 	%rd50, %rd48, %rd49;
	ld.global.f64 	%fd258, [%rd50+264];
	min.f64 	%fd109, %fd319, %fd258;
	min.f64 	%fd110, %fd325, %fd329;
	sub.f64 	%fd259, %fd109, %fd110;
	abs.f64 	%fd260, %fd259;
	setp.ltu.f64 	%p31, %fd260, 0d3FF0000000000000;
	@%p31 bra 	$L__BB0_74;
	min.f64 	%fd261, %fd109, %fd110;
	add.f64 	%fd326, %fd261, 0d3FF0000000000000;
	bra.uni 	$L__BB0_75;
$L__BB0_74:
	add.f64 	%fd262, %fd109, %fd110;
	sub.f64 	%fd263, %fd109, %fd110;
	mul.f64 	%fd264, %fd263, %fd263;
	mov.f64 	%fd265, 0d4000000000000000;
	sub.f64 	%fd266, %fd265, %fd264;
	sqrt.rn.f64 	%fd267, %fd266;
	add.f64 	%fd268, %fd262, %fd267;
	mul.f64 	%fd326, %fd268, 0d3FE0000000000000;
$L__BB0_75:
	setp.geu.f64 	%p32, %fd326, %fd327;
	@%p32 bra 	$L__BB0_77;
	ld.param.u64 	%rd80, [_Z21ComputeScheduleKernelP9SubdomainPdPiS2_iS2__param_0];
	cvta.to.global.u64 	%rd51, %rd80;
	mul.wide.s32 	%rd52, %r7, 296;
	add.s64 	%rd53, %rd51, %rd52;
	st.global.f64 	[%rd53+216], %fd326;
	mov.f64 	%fd327, %fd326;
$L__BB0_77:
	ld.param.u64 	%rd81, [_Z21ComputeScheduleKernelP9SubdomainPdPiS2_iS2__param_0];
	cvta.to.global.u64 	%rd54, %rd81;
	mul.wide.s32 	%rd55, %r7, 296;
	add.s64 	%rd56, %rd54, %rd55;
	ld.global.f64 	%fd269, [%rd56+272];
	min.f64 	%fd115, %fd321, %fd269;
	ld.global.f64 	%fd270, [%rd56+232];
	min.f64 	%fd116, %fd327, %fd270;
	sub.f64 	%fd271, %fd115, %fd116;
	abs.f64 	%fd272, %fd271;
	setp.ltu.f64 	%p33, %fd272, 0d3FF0000000000000;
	@%p33 bra 	$L__BB0_79;
	min.f64 	%fd273, %fd115, %fd116;
	add.f64 	%fd328, %fd273, 0d3FF0000000000000;
	bra.uni 	$L__BB0_80;
$L__BB0_79:
	add.f64 	%fd274, %fd115, %fd116;
	sub.f64 	%fd275, %fd115, %fd116;
	mul.f64 	%fd276, %fd275, %fd275;
	mov.f64 	%fd277, 0d4000000000000000;
	sub.f64 	%fd278, %fd277, %fd276;
	sqrt.rn.f64 	%fd279, %fd278;
	add.f64 	%fd280, %fd274, %fd279;
	mul.f64 	%fd328, %fd280, 0d3FE0000000000000;
$L__BB0_80:
	setp.geu.f64 	%p34, %fd328, %fd329;
	@%p34 bra 	$L__BB0_82;
	ld.param.u64 	%rd82, [_Z21ComputeScheduleKernelP9SubdomainPdPiS2_iS2__param_0];
	cvta.to.global.u64 	%rd57, %rd82;
	mul.wide.s32 	%rd58, %r7, 296;
	add.s64 	%rd59, %rd57, %rd58;
	st.global.f64 	[%rd59+224], %fd328;
	mov.f64 	%fd329, %fd328;
$L__BB0_82:
	ld.param.u64 	%rd86, [_Z21ComputeScheduleKernelP9SubdomainPdPiS2_iS2__param_5];
	ld.param.u64 	%rd85, [_Z21ComputeScheduleKernelP9SubdomainPdPiS2_iS2__param_3];
	ld.param.u64 	%rd83, [_Z21ComputeScheduleKernelP9SubdomainPdPiS2_iS2__param_1];
	add.f64 	%fd281, %fd299, 0d0000000000000000;
	add.f64 	%fd282, %fd281, %fd301;
	add.f64 	%fd283, %fd282, %fd303;
	add.f64 	%fd284, %fd283, %fd305;
	add.f64 	%fd285, %fd284, %fd307;
	add.f64 	%fd286, %fd285, %fd309;
	add.f64 	%fd287, %fd286, %fd311;
	add.f64 	%fd288, %fd287, %fd313;
	add.f64 	%fd289, %fd288, %fd315;
	add.f64 	%fd290, %fd289, %fd317;
	add.f64 	%fd291, %fd290, %fd319;
	add.f64 	%fd292, %fd291, %fd321;
	add.f64 	%fd293, %fd292, %fd323;
	add.f64 	%fd294, %fd293, %fd325;
	add.f64 	%fd295, %fd294, %fd327;
	add.f64 	%fd296, %fd295, %fd329;
	mul.f64 	%fd297, %fd296, 0d3FB0000000000000;
	cvta.to.global.u64 	%rd60, %rd83;
	mul.wide.s32 	%rd61, %r7, 8;
	add.s64 	%rd62, %rd60, %rd61;
	st.global.f64 	[%rd62], %fd297;
	cvta.to.global.u64 	%rd63, %rd85;
	mul.wide.s32 	%rd64, %r7, 4;
	add.s64 	%rd65, %rd63, %rd64;
	mov.b32 	%r9, 0;
	st.global.u32 	[%rd65], %r9;
	cvta.to.global.u64 	%rd66, %rd86;
	atom.global.add.u32 	%r10, [%rd66], 1;
$L__BB0_83:
	ret;

}
	// .globl	_Z20syncGhostCellsKernelP9SubdomainPii
.visible .entry _Z20syncGhostCellsKernelP9SubdomainPii(
	.param .u64 .ptr .align 1 _Z20syncGhostCellsKernelP9SubdomainPii_param_0,
	.param .u64 .ptr .align 1 _Z20syncGhostCellsKernelP9SubdomainPii_param_1,
	.param .u32 _Z20syncGhostCellsKernelP9SubdomainPii_param_2
)
{
	.reg .pred 	%p<6>;
	.reg .b32 	%r<16>;
	.reg .b64 	%rd<13>;
	.reg .b64 	%fd<17>;

	ld.param.u64 	%rd5, [_Z20syncGhostCellsKernelP9SubdomainPii_param_0];
	ld.param.u64 	%rd4, [_Z20syncGhostCellsKernelP9SubdomainPii_param_1];
	ld.param.u32 	%r5, [_Z20syncGhostCellsKernelP9SubdomainPii_param_2];
	cvta.to.global.u64 	%rd1, %rd5;
	mov.u32 	%r6, %tid.x;
	mov.u32 	%r7, %ctaid.x;
	mov.u32 	%r8, %ntid.x;
	mad.lo.s32 	%r1, %r7, %r8, %r6;
	setp.ge.s32 	%p1, %r1, %r5;
	@%p1 bra 	$L__BB1_9;
	cvta.to.global.u64 	%rd6, %rd4;
	mul.wide.s32 	%rd7, %r1, 4;
	add.s64 	%rd8, %rd6, %rd7;
	ld.global.u32 	%r9, [%rd8];
	mul.hi.s32 	%r10, %r9, 1431655766;
	shr.u32 	%r11, %r10, 31;
	add.s32 	%r2, %r10, %r11;
	mul.lo.s32 	%r4, %r2, 3;
	sub.s32 	%r3, %r9, %r4;
	mul.wide.s32 	%rd9, %r9, 296;
	add.s64 	%rd2, %rd1, %rd9;
	add.s32 	%r12, %r2, -1;
	setp.gt.u32 	%p2, %r12, 2;
	@%p2 bra 	$L__BB1_3;
	ld.global.f64 	%fd1, [%rd2+56];
	st.global.f64 	[%rd2+-640], %fd1;
	ld.global.f64 	%fd2, [%rd2+64];
	st.global.f64 	[%rd2+-632], %fd2;
	ld.global.f64 	%fd3, [%rd2+72];
	st.global.f64 	[%rd2+-624], %fd3;
	ld.global.f64 	%fd4, [%rd2+80];
	st.global.f64 	[%rd2+-616], %fd4;
$L__BB1_3:
	add.s32 	%r13, %r3, -1;
	setp.gt.u32 	%p3, %r13, 2;
	cvt.s64.s32 	%rd10, %r4;
	cvt.s64.s32 	%rd11, %r3;
	add.s64 	%rd12, %rd11, %rd10;
	mad.lo.s64 	%rd3, %rd12, 296, %rd1;
	@%p3 bra 	$L__BB1_5;
	ld.global.f64 	%fd5, [%rd2+56];
	st.global.f64 	[%rd3+-208], %fd5;
	ld.global.f64 	%fd6, [%rd2+104];
	st.global.f64 	[%rd3+-160], %fd6;
	ld.global.f64 	%fd7, [%rd2+152];
	st.global.f64 	[%rd3+-112], %fd7;
	ld.global.f64 	%fd8, [%rd2+200];
	st.global.f64 	[%rd3+-64], %fd8;
$L__BB1_5:
	add.s32 	%r14, %r2, 1;
	setp.gt.u32 	%p4, %r14, 2;
	@%p4 bra 	$L__BB1_7;
	ld.global.f64 	%fd9, [%rd2+200];
	st.global.f64 	[%rd2+896], %fd9;
	ld.global.f64 	%fd10, [%rd2+208];
	st.global.f64 	[%rd2+904], %fd10;
	ld.global.f64 	%fd11, [%rd2+216];
	st.global.f64 	[%rd2+912], %fd11;
	ld.global.f64 	%fd12, [%rd2+224];
	st.global.f64 	[%rd2+920], %fd12;
$L__BB1_7:
	add.s32 	%r15, %r3, 1;
	setp.gt.u32 	%p5, %r15, 2;
	@%p5 bra 	$L__BB1_9;
	ld.global.f64 	%fd13, [%rd2+80];
	st.global.f64 	[%rd3+344], %fd13;
	ld.global.f64 	%fd14, [%rd2+128];
	st.global.f64 	[%rd3+392], %fd14;
	ld.global.f64 	%fd15, [%rd2+176];
	st.global.f64 	[%rd3+440], %fd15;
	ld.global.f64 	%fd16, [%rd2+224];
	st.global.f64 	[%rd3+488], %fd16;
$L__BB1_9:
	ret;

}


// ===== COMPILED SASS (sm_100) =====

	.target	sm_100

	.elftype	@"ET_EXEC"


//--------------------- .note.nv.tkinfo           --------------------------
	.section	.note.nv.tkinfo,"",@"SHT_NOTE"
	.sectionflags	@"SHF_NOTE_NV_TKINFO"
	.tkinfo
        /*0018*/ 	.word	0x00000002
        /*0030*/ 	.string	""
        /*0030*/ 	.string	"ptxas"
        /*0030*/ 	.string	"Cuda compilation tools, release 13.0, V13.0.88"
        /*0030*/ 	.string	"Build cuda_13.0.r13.0/compiler.36424714_0"
        /*0030*/ 	.string	"-arch sm_100 -m 64 "



//--------------------- .note.nv.cuinfo           --------------------------
	.section	.note.nv.cuinfo,"",@"SHT_NOTE"
	.sectionflags	@"SHF_NOTE_NV_CUINFO"
        /*0018*/ 	.short	0x0002
        /*001a*/ 	.short	0x0064
        /*001c*/ 	.short	0x0082
	.zero		2


//--------------------- .nv.info                  --------------------------
	.section	.nv.info,"",@"SHT_CUDA_INFO"
	.align	4


	//----- nvinfo : EIATTR_REGCOUNT
	.align		4
        /*0000*/ 	.byte	0x04, 0x2f
        /*0002*/ 	.short	(.L_1 - .L_0)
	.align		4
.L_0:
        /*0004*/ 	.word	index@(_Z21ComputeScheduleKernelP9SubdomainPdPiS2_iS2_)
        /*0008*/ 	.word	0x00000038


	//----- nvinfo : EIATTR_FRAME_SIZE
	.align		4
.L_1:
        /*000c*/ 	.byte	0x04, 0x11
        /*000e*/ 	.short	(.L_3 - .L_2)
	.align		4
.L_2:
        /*0010*/ 	.word	index@($__internal_0_$__cuda_sm20_dsqrt_rn_f64_mediumpath_v1)
        /*0014*/ 	.word	0x00000000


	//----- nvinfo : EIATTR_FRAME_SIZE
	.align		4
.L_3:
        /*0018*/ 	.byte	0x04, 0x11
        /*001a*/ 	.short	(.L_5 - .L_4)
	.align		4
.L_4:
        /*001c*/ 	.word	index@(_Z21ComputeScheduleKernelP9SubdomainPdPiS2_iS2_)
        /*0020*/ 	.word	0x00000000


	//----- nvinfo : EIATTR_REGCOUNT
	.align		4
.L_5:
        /*0024*/ 	.byte	0x04, 0x2f
        /*0026*/ 	.short	(.L_7 - .L_6)
	.align		4
.L_6:
        /*0028*/ 	.word	index@(_Z20syncGhostCellsKernelP9SubdomainPii)
        /*002c*/ 	.word	0x0000001a


	//----- nvinfo : EIATTR_FRAME_SIZE
	.align		4
.L_7:
        /*0030*/ 	.byte	0x04, 0x11
        /*0032*/ 	.short	(.L_9 - .L_8)
	.align		4
.L_8:
        /*0034*/ 	.word	index@(_Z20syncGhostCellsKernelP9SubdomainPii)
        /*0038*/ 	.word	0x00000000


	//----- nvinfo : EIATTR_MIN_STACK_SIZE
	.align		4
.L_9:
        /*003c*/ 	.byte	0x04, 0x12
        /*003e*/ 	.short	(.L_11 - .L_10)
	.align		4
.L_10:
        /*0040*/ 	.word	index@(_Z20syncGhostCellsKernelP9SubdomainPii)
        /*0044*/ 	.word	0x00000000


	//----- nvinfo : EIATTR_MIN_STACK_SIZE
	.align		4
.L_11:
        /*0048*/ 	.byte	0x04, 0x12
        /*004a*/ 	.short	(.L_13 - .L_12)
	.align		4
.L_12:
        /*004c*/ 	.word	index@(_Z21ComputeScheduleKernelP9SubdomainPdPiS2_iS2_)
        /*0050*/ 	.word	0x00000000
.L_13:


//--------------------- .nv.compat                --------------------------
	.section	.nv.compat,"",@"SHT_CUDA_COMPAT_INFO"
	.align	4
        /*0000*/ 	.byte	0x02, 0x09, 0x00, 0x00, 0x02, 0x02, 0x01, 0x00, 0x02, 0x05, 0x05, 0x00, 0x03, 0x07, 0x01, 0x01
        /*0010*/ 	.byte	0x02, 0x03, 0x00, 0x00, 0x02, 0x06, 0x01, 0x00, 0x04, 0x0b, 0x08, 0x00, 0x01, 0x00, 0x00, 0x00
        /*0020*/ 	.byte	0x00, 0x00, 0x00, 0x00


//--------------------- .nv.info._Z20syncGhostCellsKernelP9SubdomainPii --------------------------
	.section	.nv.info._Z20syncGhostCellsKernelP9SubdomainPii,"",@"SHT_CUDA_INFO"
	.sectionflags	@""
	.align	4


	//----- nvinfo : EIATTR_CUDA_API_VERSION
	.align		4
        /*0000*/ 	.byte	0x04, 0x37
        /*0002*/ 	.short	(.L_15 - .L_14)
.L_14:
        /*0004*/ 	.word	0x00000082


	//----- nvinfo : EIATTR_KPARAM_INFO
	.align		4
.L_15:
        /*0008*/ 	.byte	0x04, 0x17
        /*000a*/ 	.short	(.L_17 - .L_16)
.L_16:
        /*000c*/ 	.word	0x00000000
        /*0010*/ 	.short	0x0002
        /*0012*/ 	.short	0x0010
        /*0014*/ 	.byte	0x00, 0xf0, 0x11, 0x00


	//----- nvinfo : EIATTR_KPARAM_INFO
	.align		4
.L_17:
        /*0018*/ 	.byte	0x04, 0x17
        /*001a*/ 	.short	(.L_19 - .L_18)
.L_18:
        /*001c*/ 	.word	0x00000000
        /*0020*/ 	.short	0x0001
        /*0022*/ 	.short	0x0008
        /*0024*/ 	.byte	0x00, 0xf5, 0x21, 0x00


	//----- nvinfo : EIATTR_KPARAM_INFO
	.align		4
.L_19:
        /*0028*/ 	.byte	0x04, 0x17
        /*002a*/ 	.short	(.L_21 - .L_20)
.L_20:
        /*002c*/ 	.word	0x00000000
        /*0030*/ 	.short	0x0000
        /*0032*/ 	.short	0x0000
        /*0034*/ 	.byte	0x00, 0xf5, 0x21, 0x00


	//----- nvinfo : EIATTR_SPARSE_MMA_MASK
	.align		4
.L_21:
        /*0038*/ 	.byte	0x03, 0x50
        /*003a*/ 	.short	0x0000


	//----- nvinfo : EIATTR_MAXREG_COUNT
	.align		4
        /*003c*/ 	.byte	0x03, 0x1b
        /*003e*/ 	.short	0x00ff


	//----- nvinfo : EIATTR_MERCURY_ISA_VERSION
	.align		4
        /*0040*/ 	.byte	0x03, 0x5f
        /*0042*/ 	.short	0x0101


	//----- nvinfo : EIATTR_VRC_CTA_INIT_COUNT
	.align		4
        /*0044*/ 	.byte	0x02, 0x4a
	.zero		1
	.zero		1


	//----- nvinfo : EIATTR_EXIT_INSTR_OFFSETS
	.align		4
        /*0048*/ 	.byte	0x04, 0x1c
        /*004a*/ 	.short	(.L_23 - .L_22)


	//   ....[0]....
.L_22:
        /*004c*/ 	.word	0x00000070


	//   ....[1]....
        /*0050*/ 	.word	0x000003b0


	//   ....[2]....
        /*0054*/ 	.word	0x00000440


	//----- nvinfo : EIATTR_CRS_STACK_SIZE
	.align		4
.L_23:
        /*0058*/ 	.byte	0x04, 0x1e
        /*005a*/ 	.short	(.L_25 - .L_24)
.L_24:
        /*005c*/ 	.word	0x00000000


	//----- nvinfo : EIATTR_CBANK_PARAM_SIZE
	.align		4
.L_25:
        /*0060*/ 	.byte	0x03, 0x19
        /*0062*/ 	.short	0x0014


	//----- nvinfo : EIATTR_PARAM_CBANK
	.align		4
        /*0064*/ 	.byte	0x04, 0x0a
        /*0066*/ 	.short	(.L_27 - .L_26)
	.align		4
.L_26:
        /*0068*/ 	.word	index@(.nv.constant0._Z20syncGhostCellsKernelP9SubdomainPii)
        /*006c*/ 	.short	0x0380
        /*006e*/ 	.short	0x0014


	//----- nvinfo : EIATTR_SW_WAR
	.align		4
.L_27:
        /*0070*/ 	.byte	0x04, 0x36
        /*0072*/ 	.short	(.L_29 - .L_28)
.L_28:
        /*0074*/ 	.word	0x00000008
.L_29:


//--------------------- .nv.info._Z21ComputeScheduleKernelP9SubdomainPdPiS2_iS2_ --------------------------
	.section	.nv.info._Z21ComputeScheduleKernelP9SubdomainPdPiS2_iS2_,"",@"SHT_CUDA_INFO"
	.sectionflags	@""
	.align	4


	//----- nvinfo : EIATTR_CUDA_API_VERSION
	.align		4
        /*0000*/ 	.byte	0x04, 0x37
        /*0002*/ 	.short	(.L_31 - .L_30)
.L_30:
        /*0004*/ 	.word	0x00000082


	//----- nvinfo : EIATTR_KPARAM_INFO
	.align		4
.L_31:
        /*0008*/ 	.byte	0x04, 0x17
        /*000a*/ 	.short	(.L_33 - .L_32)
.L_32:
        /*000c*/ 	.word	0x00000000
        /*0010*/ 	.short	0x0005
        /*0012*/ 	.short	0x0028
        /*0014*/ 	.byte	0x00, 0xf5, 0x21, 0x00


	//----- nvinfo : EIATTR_KPARAM_INFO
	.align		4
.L_33:
        /*0018*/ 	.byte	0x04, 0x17
        /*001a*/ 	.short	(.L_35 - .L_34)
.L_34:
        /*001c*/ 	.word	0x00000000
        /*0020*/ 	.short	0x0004
        /*0022*/ 	.short	0x0020
        /*0024*/ 	.byte	0x00, 0xf0, 0x11, 0x00


	//----- nvinfo : EIATTR_KPARAM_INFO
	.align		4
.L_35:
        /*0028*/ 	.byte	0x04, 0x17
        /*002a*/ 	.short	(.L_37 - .L_36)
.L_36:
        /*002c*/ 	.word	0x00000000
        /*0030*/ 	.short	0x0003
        /*0032*/ 	.short	0x0018
        /*0034*/ 	.byte	0x00, 0xf5, 0x21, 0x00


	//----- nvinfo : EIATTR_KPARAM_INFO
	.align		4
.L_37:
        /*0038*/ 	.byte	0x04, 0x17
        /*003a*/ 	.short	(.L_39 - .L_38)
.L_38:
        /*003c*/ 	.word	0x00000000
        /*0040*/ 	.short	0x0002
        /*0042*/ 	.short	0x0010
        /*0044*/ 	.byte	0x00, 0xf5, 0x21, 0x00


	//----- nvinfo : EIATTR_KPARAM_INFO
	.align		4
.L_39:
        /*0048*/ 	.byte	0x04, 0x17
        /*004a*/ 	.short	(.L_41 - .L_40)
.L_40:
        /*004c*/ 	.word	0x00000000
        /*0050*/ 	.short	0x0001
        /*0052*/ 	.short	0x0008
        /*0054*/ 	.byte	0x00, 0xf5, 0x21, 0x00


	//----- nvinfo : EIATTR_KPARAM_INFO
	.align		4
.L_41:
        /*0058*/ 	.byte	0x04, 0x17
        /*005a*/ 	.short	(.L_43 - .L_42)
.L_42:
        /*005c*/ 	.word	0x00000000
        /*0060*/ 	.short	0x0000
        /*0062*/ 	.short	0x0000
        /*0064*/ 	.byte	0x00, 0xf5, 0x21, 0x00


	//----- nvinfo : EIATTR_SPARSE_MMA_MASK
	.align		4
.L_43:
        /*0068*/ 	.byte	0x03, 0x50
        /*006a*/ 	.short	0x0000


	//----- nvinfo : EIATTR_MAXREG_COUNT
	.align		4
        /*006c*/ 	.byte	0x03, 0x1b
        /*006e*/ 	.short	0x00ff


	//----- nvinfo : EIATTR_MERCURY_ISA_VERSION
	.align		4
        /*0070*/ 	.byte	0x03, 0x5f
        /*0072*/ 	.short	0x0101


	//----- nvinfo : EIATTR_INT_WARP_WIDE_INSTR_OFFSETS
	.align		4
        /*0074*/ 	.byte	0x04, 0x31
        /*0076*/ 	.short	(.L_45 - .L_44)


	//   ....[0]....
.L_44:
        /*0078*/ 	.word	0x00004450


	//----- nvinfo : EIATTR_VRC_CTA_INIT_COUNT
	.align		4
.L_45:
        /*007c*/ 	.byte	0x02, 0x4a
	.zero		1
	.zero		1


	//----- nvinfo : EIATTR_EXIT_INSTR_OFFSETS
	.align		4
        /*0080*/ 	.byte	0x04, 0x1c
        /*0082*/ 	.short	(.L_47 - .L_46)


	//   ....[0]....
.L_46:
        /*0084*/ 	.word	0x00000070


	//   ....[1]....
        /*0088*/ 	.word	0x00000100


	//   ....[2]....
        /*008c*/ 	.word	0x00004630


	//----- nvinfo : EIATTR_CRS_STACK_SIZE
	.align		4
.L_47:
        /*0090*/ 	.byte	0x04, 0x1e
        /*0092*/ 	.short	(.L_49 - .L_48)
.L_48:
        /*0094*/ 	.word	0x00000000


	//----- nvinfo : EIATTR_CBANK_PARAM_SIZE
	.align		4
.L_49:
        /*0098*/ 	.byte	0x03, 0x19
        /*009a*/ 	.short	0x0030


	//----- nvinfo : EIATTR_PARAM_CBANK
	.align		4
        /*009c*/ 	.byte	0x04, 0x0a
        /*009e*/ 	.short	(.L_51 - .L_50)
	.align		4
.L_50:
        /*00a0*/ 	.word	index@(.nv.constant0._Z21ComputeScheduleKernelP9SubdomainPdPiS2_iS2_)
        /*00a4*/ 	.short	0x0380
        /*00a6*/ 	.short	0x0030


	//----- nvinfo : EIATTR_SW_WAR
	.align		4
.L_51:
        /*00a8*/ 	.byte	0x04, 0x36
        /*00aa*/ 	.short	(.L_53 - .L_52)
.L_52:
        /*00ac*/ 	.word	0x00000008
.L_53:


//--------------------- .nv.callgraph             --------------------------
	.section	.nv.callgraph,"",@"SHT_CUDA_CALLGRAPH"
	.align	4
	.sectionentsize	8
	.align		4
        /*0000*/ 	.word	0x00000000
	.align		4
        /*0004*/ 	.word	0xffffffff
	.align		4
        /*0008*/ 	.word	0x00000000
	.align		4
        /*000c*/ 	.word	0xfffffffe
	.align		4
        /*0010*/ 	.word	0x00000000
	.align		4
        /*0014*/ 	.word	0xfffffffd
	.align		4
        /*0018*/ 	.word	0x00000000
	.align		4
        /*001c*/ 	.word	0xfffffffc


//--------------------- .text._Z20syncGhostCellsKernelP9SubdomainPii --------------------------
	.section	.text._Z20syncGhostCellsKernelP9SubdomainPii,"ax",@progbits
	.align	128
        .global         _Z20syncGhostCellsKernelP9SubdomainPii
        .type           _Z20syncGhostCellsKernelP9SubdomainPii,@function
        .size           _Z20syncGhostCellsKernelP9SubdomainPii,(.L_x_73 - _Z20syncGhostCellsKernelP9SubdomainPii)
        .other          _Z20syncGhostCellsKernelP9SubdomainPii,@"STO_CUDA_ENTRY STV_DEFAULT"
_Z20syncGhostCellsKernelP9SubdomainPii:
.text._Z20syncGhostCellsKernelP9SubdomainPii:
[----:B------:R-:W-:Y:S01]  /*0000*/  LDC R1, c[0x0][0x37c] ;  /* 0x0000df00ff017b82 */ /* 0x000fe20000000800 */
[----:B------:R-:W0:Y:S07]  /*0010*/  S2R R3, SR_TID.X ;  /* 0x0000000000037919 */ /* 0x000e2e0000002100 */
[----:B------:R-:W0:Y:S01]  /*0020*/  S2UR UR4, SR_CTAID.X ;  /* 0x00000000000479c3 */ /* 0x000e220000002500 */
[----:B------:R-:W1:Y:S07]  /*0030*/  LDCU UR5, c[0x0][0x390] ;  /* 0x00007200ff0577ac */ /* 0x000e6e0008000800 */
[----:B------:R-:W0:Y:S02]  /*0040*/  LDC R0, c[0x0][0x360] ;  /* 0x0000d800ff007b82 */ /* 0x000e240000000800 */
[----:B0-----:R-:W-:-:S05]  /*0050*/  IMAD R3, R0, UR4, R3 ;  /* 0x0000000400037c24 */ /* 0x001fca000f8e0203 */
[----:B-1----:R-:W-:-:S13]  /*0060*/  ISETP.GE.AND P0, PT, R3, UR5, PT ;  /* 0x0000000503007c0c */ /* 0x002fda000bf06270 */
[----:B------:R-:W-:Y:S05]  /*0070*/  @P0 EXIT ;  /* 0x000000000000094d */ /* 0x000fea0003800000 */
[----:B------:R-:W0:Y:S01]  /*0080*/  LDC.64 R8, c[0x0][0x388] ;  /* 0x0000e200ff087b82 */ /* 0x000e220000000a00 */
[----:B------:R-:W1:Y:S07]  /*0090*/  LDCU.64 UR4, c[0x0][0x358] ;  /* 0x00006b00ff0477ac */ /* 0x000e6e0008000a00 */
[----:B------:R-:W2:Y:S01]  /*00a0*/  LDC.64 R4, c[0x0][0x380] ;  /* 0x0000e000ff047b82 */ /* 0x000ea20000000a00 */
[----:B0-----:R-:W-:-:S06]  /*00b0*/  IMAD.WIDE R8, R3, 0x4, R8 ;  /* 0x0000000403087825 */ /* 0x001fcc00078e0208 */
[----:B-1----:R-:W3:Y:S02]  /*00c0*/  LDG.E R9, desc[UR4][R8.64] ;  /* 0x0000000408097981 */ /* 0x002ee4000c1e1900 */
[----:B---3--:R-:W-:-:S05]  /*00d0*/  IMAD.HI R0, R9, 0x55555556, RZ ;  /* 0x5555555609007827 */ /* 0x008fca00078e02ff */
[----:B------:R-:W-:-:S05]  /*00e0*/  LEA.HI R0, R0, R0, RZ, 0x1 ;  /* 0x0000000000007211 */ /* 0x000fca00078f08ff */
[C---:B------:R-:W-:Y:S02]  /*00f0*/  IMAD R7, R0.reuse, 0x3, RZ ;  /* 0x0000000300077824 */ /* 0x040fe400078e02ff */
[----:B------:R-:W-:Y:S02]  /*0100*/  VIADD R2, R0, 0xffffffff ;  /* 0xffffffff00027836 */ /* 0x000fe40000000000 */
[----:B------:R-:W-:-:S03]  /*0110*/  IMAD.IADD R6, R9, 0x1, -R7 ;  /* 0x0000000109067824 */ /* 0x000fc600078e0a07 */
[----:B------:R-:W-:Y:S02]  /*0120*/  ISETP.GT.U32.AND P1, PT, R2, 0x2, PT ;  /* 0x000000020200780c */ /* 0x000fe40003f24070 */
[----:B------:R-:W-:-:S04]  /*0130*/  IADD3 R2, PT, PT, R6, -0x1, RZ ;  /* 0xffffffff06027810 */ /* 0x000fc80007ffe0ff */
[----:B------:R-:W-:Y:S01]  /*0140*/  ISETP.GT.U32.AND P0, PT, R2, 0x2, PT ;  /* 0x000000020200780c */ /* 0x000fe20003f04070 */
[----:B--2---:R-:W-:-:S06]  /*0150*/  IMAD.WIDE R2, R9, 0x128, R4 ;  /* 0x0000012809027825 */ /* 0x004fcc00078e0204 */
[----:B------:R-:W2:Y:S04]  /*0160*/  @!P1 LDG.E.64 R8, desc[UR4][R2.64+0x38] ;  /* 0x0000380402089981 */ /* 0x000ea8000c1e1b00 */
[----:B------:R-:W3:Y:S04]  /*0170*/  @!P1 LDG.E.64 R16, desc[UR4][R2.64+0x40] ;  /* 0x0000400402109981 */ /* 0x000ee8000c1e1b00 */
[----:B------:R-:W4:Y:S04]  /*0180*/  @!P1 LDG.E.64 R14, desc[UR4][R2.64+0x48] ;  /* 0x00004804020e9981 */ /* 0x000f28000c1e1b00 */
[----:B------:R-:W5:Y:S04]  /*0190*/  @!P1 LDG.E.64 R12, desc[UR4][R2.64+0x50] ;  /* 0x00005004020c9981 */ /* 0x000f68000c1e1b00 */
[----:B------:R-:W5:Y:S01]  /*01a0*/  @!P0 LDG.E.64 R10, desc[UR4][R2.64+0x38] ;  /* 0x00003804020a8981 */ /* 0x000f62000c1e1b00 */
[----:B------:R-:W-:-:S02]  /*01b0*/  SHF.R.S32.HI R18, RZ, 0x1f, R6 ;  /* 0x0000001fff127819 */ /* 0x000fc40000011406 */
[----:B------:R-:W-:-:S04]  /*01c0*/  IADD3 R19, P2, PT, R7, R6, RZ ;  /* 0x0000000607137210 */ /* 0x000fc80007f5e0ff */
[----:B------:R-:W-:Y:S01]  /*01d0*/  LEA.HI.X.SX32 R18, R7, R18, 0x1, P2 ;  /* 0x0000001207127211 */ /* 0x000fe200010f0eff */
[----:B------:R-:W-:-:S04]  /*01e0*/  IMAD.WIDE.U32 R4, R19, 0x128, R4 ;  /* 0x0000012813047825 */ /* 0x000fc800078e0004 */
[----:B------:R-:W-:-:S04]  /*01f0*/  IMAD R7, R18, 0x128, RZ ;  /* 0x0000012812077824 */ /* 0x000fc800078e02ff */
[----:B------:R-:W-:Y:S01]  /*0200*/  IMAD.IADD R5, R5, 0x1, R7 ;  /* 0x0000000105057824 */ /* 0x000fe200078e0207 */
[----:B--2---:R0:W-:Y:S04]  /*0210*/  @!P1 STG.E.64 desc[UR4][R2.64+-0x280], R8 ;  /* 0xfffd800802009986 */ /* 0x0041e8000c101b04 */
[----:B---3--:R0:W-:Y:S04]  /*0220*/  @!P1 STG.E.64 desc[UR4][R2.64+-0x278], R16 ;  /* 0xfffd881002009986 */ /* 0x0081e8000c101b04 */
[----:B----4-:R0:W-:Y:S04]  /*0230*/  @!P1 STG.E.64 desc[UR4][R2.64+-0x270], R14 ;  /* 0xfffd900e02009986 */ /* 0x0101e8000c101b04 */
[----:B-----5:R0:W-:Y:S04]  /*0240*/  @!P1 STG.E.64 desc[UR4][R2.64+-0x268], R12 ;  /* 0xfffd980c02009986 */ /* 0x0201e8000c101b04 */
[----:B------:R0:W-:Y:S04]  /*0250*/  @!P0 STG.E.64 desc[UR4][R4.64+-0xd0], R10 ;  /* 0xffff300a04008986 */ /* 0x0001e8000c101b04 */
[----:B------:R-:W2:Y:S04]  /*0260*/  @!P0 LDG.E.64 R18, desc[UR4][R2.64+0x68] ;  /* 0x0000680402128981 */ /* 0x000ea8000c1e1b00 */
[----:B--2---:R0:W-:Y:S04]  /*0270*/  @!P0 STG.E.64 desc[UR4][R4.64+-0xa0], R18 ;  /* 0xffff601204008986 */ /* 0x0041e8000c101b04 */
[----:B------:R-:W2:Y:S04]  /*0280*/  @!P0 LDG.E.64 R20, desc[UR4][R2.64+0x98] ;  /* 0x0000980402148981 */ /* 0x000ea8000c1e1b00 */
[----:B--2---:R0:W-:Y:S04]  /*0290*/  @!P0 STG.E.64 desc[UR4][R4.64+-0x70], R20 ;  /* 0xffff901404008986 */ /* 0x0041e8000c101b04 */
[----:B------:R-:W2:Y:S01]  /*02a0*/  @!P0 LDG.E.64 R22, desc[UR4][R2.64+0xc8] ;  /* 0x0000c80402168981 */ /* 0x000ea2000c1e1b00 */
[----:B------:R-:W-:Y:S01]  /*02b0*/  IADD3 R0, PT, PT, R0, 0x1, RZ ;  /* 0x0000000100007810 */ /* 0x000fe20007ffe0ff */
[----:B------:R-:W-:Y:S01]  /*02c0*/  VIADD R6, R6, 0x1 ;  /* 0x0000000106067836 */ /* 0x000fe20000000000 */
[----:B------:R-:W-:Y:S02]  /*02d0*/  BSSY.RECONVERGENT B0, `(.L_x_0) ;  /* 0x000000d000007945 */ /* 0x000fe40003800200 */
[----:B------:R-:W-:-:S02]  /*02e0*/  ISETP.GT.U32.AND P1, PT, R0, 0x2, PT ;  /* 0x000000020000780c */ /* 0x000fc40003f24070 */
[----:B------:R-:W-:Y:S01]  /*02f0*/  ISETP.GT.U32.AND P2, PT, R6, 0x2, PT ;  /* 0x000000020600780c */ /* 0x000fe20003f44070 */
[----:B--2---:R0:W-:Y:S10]  /*0300*/  @!P0 STG.E.64 desc[UR4][R4.64+-0x40], R22 ;  /* 0xffffc01604008986 */ /* 0x0041f4000c101b04 */
[----:B------:R-:W-:Y:S05]  /*0310*/  @P1 BRA `(.L_x_1) ;  /* 0x0000000000201947 */ /* 0x000fea0003800000 */
[----:B------:R-:W2:Y:S04]  /*0320*/  LDG.E.64 R6, desc[UR4][R2.64+0xc8] ;  /* 0x0000c80402067981 */ /* 0x000ea8000c1e1b00 */
[----:B0-----:R-:W3:Y:S04]  /*0330*/  LDG.E.64 R8, desc[UR4][R2.64+0xd0] ;  /* 0x0000d00402087981 */ /* 0x001ee8000c1e1b00 */
[----:B------:R-:W4:Y:S04]  /*0340*/  LDG.E.64 R10, desc[UR4][R2.64+0xd8] ;  /* 0x0000d804020a7981 */ /* 0x000f28000c1e1b00 */
[----:B------:R-:W5:Y:S04]  /*0350*/  LDG.E.64 R12, desc[UR4][R2.64+0xe0] ;  /* 0x0000e004020c7981 */ /* 0x000f68000c1e1b00 */
[----:B--2---:R1:W-:Y:S04]  /*0360*/  STG.E.64 desc[UR4][R2.64+0x380], R6 ;  /* 0x0003800602007986 */ /* 0x0043e8000c101b04 */
[----:B---3--:R1:W-:Y:S04]  /*0370*/  STG.E.64 desc[UR4][R2.64+0x388], R8 ;  /* 0x0003880802007986 */ /* 0x0083e8000c101b04 */
[----:B----4-:R1:W-:Y:S04]  /*0380*/  STG.E.64 desc[UR4][R2.64+0x390], R10 ;  /* 0x0003900a02007986 */ /* 0x0103e8000c101b04 */
[----:B-----5:R1:W-:Y:S02]  /*0390*/  STG.E.64 desc[UR4][R2.64+0x398], R12 ;  /* 0x0003980c02007986 */ /* 0x0203e4000c101b04 */
.L_x_1:
[----:B------:R-:W-:Y:S05]  /*03a0*/  BSYNC.RECONVERGENT B0 ;  /* 0x0000000000007941 */ /* 0x000fea0003800200 */
.L_x_0:
[----:B------:R-:W-:Y:S05]  /*03b0*/  @P2 EXIT ;  /* 0x000000000000294d */ /* 0x000fea0003800000 */
[----:B-1----:R-:W2:Y:S04]  /*03c0*/  LDG.E.64 R6, desc[UR4][R2.64+0x50] ;  /* 0x0000500402067981 */ /* 0x002ea8000c1e1b00 */
[----:B--2---:R-:W-:Y:S04]  /*03d0*/  STG.E.64 desc[UR4][R4.64+0x158], R6 ;  /* 0x0001580604007986 */ /* 0x004fe8000c101b04 */
[----:B0-----:R-:W2:Y:S04]  /*03e0*/  LDG.E.64 R8, desc[UR4][R2.64+0x80] ;  /* 0x0000800402087981 */ /* 0x001ea8000c1e1b00 */
[----:B--2---:R-:W-:Y:S04]  /*03f0*/  STG.E.64 desc[UR4][R4.64+0x188], R8 ;  /* 0x0001880804007986 */ /* 0x004fe8000c101b04 */
[----:B------:R-:W2:Y:S04]  /*0400*/  LDG.E.64 R10, desc[UR4][R2.64+0xb0] ;  /* 0x0000b004020a7981 */ /* 0x000ea8000c1e1b00 */
[----:B--2---:R-:W-:Y:S04]  /*0410*/  STG.E.64 desc[UR4][R4.64+0x1b8], R10 ;  /* 0x0001b80a04007986 */ /* 0x004fe8000c101b04 */
[----:B------:R-:W2:Y:S04]  /*0420*/  LDG.E.64 R12, desc[UR4][R2.64+0xe0] ;  /* 0x0000e004020c7981 */ /* 0x000ea8000c1e1b00 */
[----:B--2---:R-:W-:Y:S01]  /*0430*/  STG.E.64 desc[UR4][R4.64+0x1e8], R12 ;  /* 0x0001e80c04007986 */ /* 0x004fe2000c101b04 */
[----:B------:R-:W-:Y:S05]  /*0440*/  EXIT ;  /* 0x000000000000794d */ /* 0x000fea0003800000 */
.L_x_2:
[----:B------:R-:W-:-:S00]  /*0450*/  BRA `(.L_x_2) ;  /* 0xfffffffc00fc7947 */ /* 0x000fc0000383ffff */
[----:B------:R-:W-:-:S00]  /*0460*/  NOP ;  /* 0x0000000000007918 */ /* 0x000fc00000000000 */
        /* <DEDUP_REMOVED lines=9> */
.L_x_73:


//--------------------- .text._Z21ComputeScheduleKernelP9SubdomainPdPiS2_iS2_ --------------------------
	.section	.text._Z21ComputeScheduleKernelP9SubdomainPdPiS2_iS2_,"ax",@progbits
	.align	128
        .global         _Z21ComputeScheduleKernelP9SubdomainPdPiS2_iS2_
        .type           _Z21ComputeScheduleKernelP9SubdomainPdPiS2_iS2_,@function
        .size           _Z21ComputeScheduleKernelP9SubdomainPdPiS2_iS2_,(.L_x_72 - _Z21ComputeScheduleKernelP9SubdomainPdPiS2_iS2_)
        .other          _Z21ComputeScheduleKernelP9SubdomainPdPiS2_iS2_,@"STO_CUDA_ENTRY STV_DEFAULT"
_Z21ComputeScheduleKernelP9SubdomainPdPiS2_iS2_:
.text._Z21ComputeScheduleKernelP9SubdomainPdPiS2_iS2_:
        /* <DEDUP_REMOVED lines=9> */
[----:B------:R-:W1:Y:S01]  /*0090*/  LDCU.64 UR4, c[0x0][0x358] ;  /* 0x00006b00ff0477ac */ /* 0x000e620008000a00 */
[----:B0-----:R-:W-:-:S06]  /*00a0*/  IMAD.WIDE R2, R5, 0x4, R2 ;  /* 0x0000000405027825 */ /* 0x001fcc00078e0202 */
[----:B------:R-:W0:Y:S01]  /*00b0*/  LDC.64 R4, c[0x0][0x398] ;  /* 0x0000e600ff047b82 */ /* 0x000e220000000a00 */
[----:B-1----:R-:W0:Y:S02]  /*00c0*/  LDG.E R2, desc[UR4][R2.64] ;  /* 0x0000000402027981 */ /* 0x002e24000c1e1900 */
[----:B0-----:R-:W-:-:S06]  /*00d0*/  IMAD.WIDE R4, R2, 0x4, R4 ;  /* 0x0000000402047825 */ /* 0x001fcc00078e0204 */
[----:B------:R-:W2:Y:S02]  /*00e0*/  LDG.E R4, desc[UR4][R4.64] ;  /* 0x0000000404047981 */ /* 0x000ea4000c1e1900 */
[----:B--2---:R-:W-:-:S13]  /*00f0*/  ISETP.NE.AND P0, PT, R4, 0x1, PT ;  /* 0x000000010400780c */ /* 0x004fda0003f05270 */
[----:B------:R-:W-:Y:S05]  /*0100*/  @P0 EXIT ;  /* 0x000000000000094d */ /* 0x000fea0003800000 */
[----:B------:R-:W0:Y:S02]  /*0110*/  LDC.64 R42, c[0x0][0x380] ;  /* 0x0000e000ff2a7b82 */ /* 0x000e240000000a00 */
[----:B0-----:R-:W-:-:S05]  /*0120*/  IMAD.WIDE R42, R2, 0x128, R42 ;  /* 0x00000128022a7825 */ /* 0x001fca00078e022a */
[----:B------:R-:W2:Y:S04]  /*0130*/  LDG.E.64 R4, desc[UR4][R42.64+0x8] ;  /* 0x000008042a047981 */ /* 0x000ea8000c1e1b00 */
[----:B------:R-:W3:Y:S04]  /*0140*/  LDG.E.64 R40, desc[UR4][R42.64+0x68] ;  /* 0x000068042a287981 */ /* 0x000ee8000c1e1b00 */
[----:B------:R-:W4:Y:S04]  /*0150*/  LDG.E.64 R6, desc[UR4][R42.64+0x30] ;  /* 0x000030042a067981 */ /* 0x000f28000c1e1b00 */
[----:B------:R-:W4:Y:S01]  /*0160*/  LDG.E.64 R38, desc[UR4][R42.64+0x40] ;  /* 0x000040042a267981 */ /* 0x000f22000c1e1b00 */
[----:B------:R-:W-:Y:S01]  /*0170*/  BSSY.RECONVERGENT B1, `(.L_x_3) ;  /* 0x000003c000017945 */ /* 0x000fe20003800200 */
[----:B--2---:R-:W-:Y:S01]  /*0180*/  IMAD.MOV.U32 R10, RZ, RZ, R4 ;  /* 0x000000ffff0a7224 */ /* 0x004fe200078e0004 */
[----:B---3--:R-:W-:Y:S01]  /*0190*/  DSETP.MIN.AND P0, P1, R4, R40, PT ;  /* 0x000000280400722a */ /* 0x008fe20003900000 */
[----:B------:R-:W-:-:S02]  /*01a0*/  IMAD.MOV.U32 R3, RZ, RZ, R40 ;  /* 0x000000ffff037224 */ /* 0x000fc400078e0028 */
[----:B------:R-:W-:-:S03]  /*01b0*/  IMAD.MOV.U32 R0, RZ, RZ, R41 ;  /* 0x000000ffff007224 */ /* 0x000fc600078e0029 */
[----:B------:R-:W-:Y:S01]  /*01c0*/  SEL R10, R10, R3, P0 ;  /* 0x000000030a0a7207 */ /* 0x000fe20000000000 */
[----:B----4-:R-:W-:Y:S01]  /*01d0*/  DSETP.MIN.AND P2, P3, R6, R38, PT ;  /* 0x000000260600722a */ /* 0x010fe20003b40000 */
[----:B------:R-:W-:Y:S01]  /*01e0*/  IMAD.MOV.U32 R8, RZ, RZ, R39 ;  /* 0x000000ffff087224 */ /* 0x000fe200078e0027 */
[----:B------:R-:W-:Y:S02]  /*01f0*/  MOV R3, R7 ;  /* 0x0000000700037202 */ /* 0x000fe40000000f00 */
[----:B------:R-:W-:Y:S02]  /*0200*/  FSEL R11, R5, R0, P0 ;  /* 0x00000000050b7208 */ /* 0x000fe40000000000 */
[----:B------:R-:W-:Y:S01]  /*0210*/  FSEL R5, R3, R8, P2 ;  /* 0x0000000803057208 */ /* 0x000fe20001000000 */
[----:B------:R-:W-:Y:S01]  /*0220*/  IMAD.MOV.U32 R3, RZ, RZ, R38 ;  /* 0x000000ffff037224 */ /* 0x000fe200078e0026 */
[----:B------:R-:W-:-:S04]  /*0230*/  @P1 LOP3.LUT R11, R0, 0x80000, RZ, 0xfc, !PT ;  /* 0x00080000000b1812 */ /* 0x000fc800078efcff */
[----:B------:R-:W-:Y:S02]  /*0240*/  SEL R4, R6, R3, P2 ;  /* 0x0000000306047207 */ /* 0x000fe40001000000 */
[----:B------:R-:W-:-:S06]  /*0250*/  @P3 LOP3.LUT R5, R8, 0x80000, RZ, 0xfc, !PT ;  /* 0x0008000008053812 */ /* 0x000fcc00078efcff */
[----:B------:R-:W-:-:S08]  /*0260*/  DADD R6, R10, -R4 ;  /* 0x000000000a067229 */ /* 0x000fd00000000804 */
[----:B------:R-:W-:-:S14]  /*0270*/  DSETP.GE.AND P0, PT, |R6|, 1, PT ;  /* 0x3ff000000600742a */ /* 0x000fdc0003f06200 */
[----:B------:R-:W-:Y:S01]  /*0280*/  @P0 DSETP.MIN.AND P1, P2, R10, R4, PT ;  /* 0x000000040a00022a */ /* 0x000fe20003a20000 */
[----:B------:R-:W-:Y:S01]  /*0290*/  @P0 IMAD.MOV.U32 R0, RZ, RZ, R11 ;  /* 0x000000ffff000224 */ /* 0x000fe200078e000b */
[----:B------:R-:W-:-:S04]  /*02a0*/  @P0 MOV R3, R5 ;  /* 0x0000000500030202 */ /* 0x000fc80000000f00 */
[----:B------:R-:W-:Y:S01]  /*02b0*/  @P0 FSEL R9, R0, R3, P1 ;  /* 0x0000000300090208 */ /* 0x000fe20000800000 */
[----:B------:R-:W-:Y:S01]  /*02c0*/  @P0 IMAD.MOV.U32 R0, RZ, RZ, R10 ;  /* 0x000000ffff000224 */ /* 0x000fe200078e000a */
[----:B------:R-:W-:Y:S01]  /*02d0*/  @P0 LOP3.LUT R12, R3, 0x80000, RZ, 0xfc, !PT ;  /* 0x00080000030c0812 */ /* 0x000fe200078efcff */
[----:B------:R-:W-:-:S03]  /*02e0*/  @P0 IMAD.MOV.U32 R3, RZ, RZ, R4 ;  /* 0x000000ffff030224 */ /* 0x000fc600078e0004 */
[----:B------:R-:W-:Y:S02]  /*02f0*/  @P0 SEL R9, R12, R9, P2 ;  /* 0x000000090c090207 */ /* 0x000fe40001000000 */
[----:B------:R-:W-:-:S06]  /*0300*/  @P0 SEL R8, R0, R3, P1 ;  /* 0x0000000300080207 */ /* 0x000fcc0000800000 */
[----:B------:R-:W-:Y:S01]  /*0310*/  @P0 DADD R12, R8, 1 ;  /* 0x3ff00000080c0429 */ /* 0x000fe20000000000 */
[----:B------:R-:W-:Y:S10]  /*0320*/  @P0 BRA `(.L_x_4) ;  /* 0x0000000000800947 */ /* 0x000ff40003800000 */
[----:B------:R-:W-:Y:S01]  /*0330*/  DFMA R44, -R6, R6, 2 ;  /* 0x40000000062c742b */ /* 0x000fe20000000106 */
[----:B------:R-:W-:Y:S01]  /*0340*/  MOV R8, 0x0 ;  /* 0x0000000000087802 */ /* 0x000fe20000000f00 */
[----:B------:R-:W-:Y:S01]  /*0350*/  IMAD.MOV.U32 R9, RZ, RZ, 0x3fd80000 ;  /* 0x3fd80000ff097424 */ /* 0x000fe200078e00ff */
[----:B------:R-:W-:Y:S01]  /*0360*/  DADD R10, R10, R4 ;  /* 0x000000000a0a7229 */ /* 0x000fe20000000004 */
[----:B------:R-:W-:Y:S02]  /*0370*/  BSSY.RECONVERGENT B2, `(.L_x_5) ;  /* 0x0000019000027945 */ /* 0x000fe40003800200 */
[----:B------:R-:W0:Y:S04]  /*0380*/  MUFU.RSQ64H R13, R45 ;  /* 0x0000002d000d7308 */ /* 0x000e280000001c00 */
[----:B------:R-:W-:-:S05]  /*0390*/  VIADD R12, R45, 0xfcb00000 ;  /* 0xfcb000002d0c7836 */ /* 0x000fca0000000000 */
[----:B------:R-:W-:Y:S01]  /*03a0*/  ISETP.GE.U32.AND P0, PT, R12, 0x7ca00000, PT ;  /* 0x7ca000000c00780c */ /* 0x000fe20003f06070 */
[----:B0-----:R-:W-:-:S08]  /*03b0*/  DMUL R6, R12, R12 ;  /* 0x0000000c0c067228 */ /* 0x001fd00000000000 */
[----:B------:R-:W-:-:S08]  /*03c0*/  DFMA R6, R44, -R6, 1 ;  /* 0x3ff000002c06742b */ /* 0x000fd00000000806 */
[----:B------:R-:W-:Y:S02]  /*03d0*/  DFMA R8, R6, R8, 0.5 ;  /* 0x3fe000000608742b */ /* 0x000fe40000000008 */
[----:B------:R-:W-:-:S08]  /*03e0*/  DMUL R6, R12, R6 ;  /* 0x000000060c067228 */ /* 0x000fd00000000000 */
[----:B------:R-:W-:-:S08]  /*03f0*/  DFMA R6, R8, R6, R12 ;  /* 0x000000060806722b */ /* 0x000fd0000000000c */
[----:B------:R-:W-:Y:S02]  /*0400*/  DMUL R8, R44, R6 ;  /* 0x000000062c087228 */ /* 0x000fe40000000000 */
[----:B------:R-:W-:Y:S02]  /*0410*/  VIADD R17, R7, 0xfff00000 ;  /* 0xfff0000007117836 */ /* 0x000fe40000000000 */
[----:B------:R-:W-:-:S04]  /*0420*/  IMAD.MOV.U32 R16, RZ, RZ, R6 ;  /* 0x000000ffff107224 */ /* 0x000fc800078e0006 */
[----:B------:R-:W-:-:S08]  /*0430*/  DFMA R14, R8, -R8, R44 ;  /* 0x80000008080e722b */ /* 0x000fd0000000002c */
[----:B------:R-:W-:Y:S01]  /*0440*/  DFMA R4, R14, R16, R8 ;  /* 0x000000100e04722b */ /* 0x000fe20000000008 */
[----:B------:R-:W-:Y:S10]  /*0450*/  @!P0 BRA `(.L_x_6) ;  /* 0x0000000000288947 */ /* 0x000ff40003800000 */
[----:B------:R-:W-:Y:S01]  /*0460*/  MOV R0, R6 ;  /* 0x0000000600007202 */ /* 0x000fe20000000f00 */
[----:B------:R-:W-:Y:S01]  /*0470*/  IMAD.MOV.U32 R48, RZ, RZ, R44 ;  /* 0x000000ffff307224 */ /* 0x000fe200078e002c */
[----:B------:R-:W-:Y:S01]  /*0480*/  MOV R44, R12 ;  /* 0x0000000c002c7202 */ /* 0x000fe20000000f00 */
[----:B------:R-:W-:Y:S01]  /*0490*/  IMAD.MOV.U32 R6, RZ, RZ, R14 ;  /* 0x000000ffff067224 */ /* 0x000fe200078e000e */
[----:B------:R-:W-:Y:S01]  /*04a0*/  MOV R4, 0x4e0 ;  /* 0x000004e000047802 */ /* 0x000fe20000000f00 */
[----:B------:R-:W-:Y:S02]  /*04b0*/  IMAD.MOV.U32 R7, RZ, RZ, R15 ;  /* 0x000000ffff077224 */ /* 0x000fe400078e000f */
[----:B------:R-:W-:-:S07]  /*04c0*/  IMAD.MOV.U32 R3, RZ, RZ, R17 ;  /* 0x000000ffff037224 */ /* 0x000fce00078e0011 */
[----:B------:R-:W-:Y:S05]  /*04d0*/  CALL.REL.NOINC `($__internal_0_$__cuda_sm20_dsqrt_rn_f64_mediumpath_v1) ;  /* 0x0000004000587944 */ /* 0x000fea0003c00000 */
[----:B------:R-:W-:Y:S02]  /*04e0*/  IMAD.MOV.U32 R4, RZ, RZ, R0 ;  /* 0x000000ffff047224 */ /* 0x000fe400078e0000 */
[----:B------:R-:W-:-:S07]  /*04f0*/  IMAD.MOV.U32 R5, RZ, RZ, R3 ;  /* 0x000000ffff057224 */ /* 0x000fce00078e0003 */
.L_x_6:
[----:B------:R-:W-:Y:S05]  /*0500*/  BSYNC.RECONVERGENT B2 ;  /* 0x0000000000027941 */ /* 0x000fea0003800200 */
.L_x_5:
[----:B------:R-:W-:-:S08]  /*0510*/  DADD R4, R10, R4 ;  /* 0x000000000a047229 */ /* 0x000fd00000000004 */
[----:B------:R-:W-:-:S11]  /*0520*/  DMUL R12, R4, 0.5 ;  /* 0x3fe00000040c7828 */ /* 0x000fd60000000000 */
.L_x_4:
[----:B------:R-:W-:Y:S05]  /*0530*/  BSYNC.RECONVERGENT B1 ;  /* 0x0000000000017941 */ /* 0x000fea0003800200 */
.L_x_3:
[----:B------:R-:W2:Y:S04]  /*0540*/  LDG.E.64 R36, desc[UR4][R42.64+0x38] ;  /* 0x000038042a247981 */ /* 0x000ea8000c1e1b00 */
[----:B------:R-:W3:Y:S04]  /*0550*/  LDG.E.64 R4, desc[UR4][R42.64+0x10] ;  /* 0x000010042a047981 */ /* 0x000ee8000c1e1b00 */
[----:B------:R-:W4:Y:S04]  /*0560*/  LDG.E.64 R34, desc[UR4][R42.64+0x70] ;  /* 0x000070042a227981 */ /* 0x000f28000c1e1b00 */
[----:B------:R-:W5:Y:S01]  /*0570*/  LDG.E.64 R32, desc[UR4][R42.64+0x48] ;  /* 0x000048042a207981 */ /* 0x000f62000c1e1b00 */
[----:B------:R-:W-:Y:S01]  /*0580*/  BSSY.RECONVERGENT B1, `(.L_x_7) ;  /* 0x0000041000017945 */ /* 0x000fe20003800200 */
[----:B--2---:R-:W-:Y:S01]  /*0590*/  DSETP.GEU.AND P0, PT, R12, R36, PT ;  /* 0x000000240c00722a */ /* 0x004fe20003f0e000 */
[----:B---3--:R-:W-:Y:S01]  /*05a0*/  IMAD.MOV.U32 R0, RZ, RZ, R5 ;  /* 0x000000ffff007224 */ /* 0x008fe200078e0005 */
[----:B----4-:R-:W-:Y:S01]  /*05b0*/  DSETP.MIN.AND P1, P2, R4, R34, PT ;  /* 0x000000220400722a */ /* 0x010fe20003a20000 */
[----:B------:R-:W-:Y:S01]  /*05c0*/  IMAD.MOV.U32 R7, RZ, RZ, R35 ;  /* 0x000000ffff077224 */ /* 0x000fe200078e0023 */
[----:B------:R-:W-:-:S10]  /*05d0*/  MOV R3, R34 ;  /* 0x0000002200037202 */ /* 0x000fd40000000f00 */
[----:B------:R-:W-:Y:S01]  /*05e0*/  @!P0 MOV R36, R12 ;  /* 0x0000000c00248202 */ /* 0x000fe20000000f00 */
[----:B------:R-:W-:Y:S01]  /*05f0*/  @!P0 IMAD.MOV.U32 R37, RZ, RZ, R13 ;  /* 0x000000ffff258224 */ /* 0x000fe200078e000d */
[----:B------:R-:W-:Y:S01]  /*0600*/  FSEL R11, R0, R7, P1 ;  /* 0x00000007000b7208 */ /* 0x000fe20000800000 */
[----:B-----5:R-:W-:Y:S01]  /*0610*/  IMAD.MOV.U32 R0, RZ, RZ, R33 ;  /* 0x000000ffff007224 */ /* 0x020fe200078e0021 */
[----:B------:R-:W-:Y:S01]  /*0620*/  SEL R10, R4, R3, P1 ;  /* 0x00000003040a7207 */ /* 0x000fe20000800000 */
[----:B------:R-:W-:Y:S01]  /*0630*/  IMAD.MOV.U32 R5, RZ, RZ, R37 ;  /* 0x000000ffff057224 */ /* 0x000fe200078e0025 */
[----:B------:R-:W-:Y:S01]  /*0640*/  MOV R3, R36 ;  /* 0x0000002400037202 */ /* 0x000fe20000000f00 */
[----:B------:R-:W-:Y:S01]  /*0650*/  DSETP.MIN.AND P3, P4, R32, R36, PT ;  /* 0x000000242000722a */ /* 0x000fe20003c60000 */
[----:B------:R-:W-:Y:S01]  /*0660*/  @P2 LOP3.LUT R11, R7, 0x80000, RZ, 0xfc, !PT ;  /* 0x00080000070b2812 */ /* 0x000fe200078efcff */
[----:B------:R0:W-:Y:S04]  /*0670*/  @!P0 STG.E.64 desc[UR4][R42.64+0x38], R12 ;  /* 0x0000380c2a008986 */ /* 0x0001e8000c101b04 */
[----:B------:R-:W-:Y:S01]  /*0680*/  FSEL R7, R0, R5, P3 ;  /* 0x0000000500077208 */ /* 0x000fe20001800000 */
[----:B------:R-:W-:-:S05]  /*0690*/  IMAD.MOV.U32 R0, RZ, RZ, R32 ;  /* 0x000000ffff007224 */ /* 0x000fca00078e0020 */
[----:B------:R-:W-:Y:S02]  /*06a0*/  SEL R4, R0, R3, P3 ;  /* 0x0000000300047207 */ /* 0x000fe40001800000 */
[----:B------:R-:W-:-:S05]  /*06b0*/  @P4 LOP3.LUT R7, R5, 0x80000, RZ, 0xfc, !PT ;  /* 0x0008000005074812 */ /* 0x000fca00078efcff */
[----:B------:R-:W-:-:S06]  /*06c0*/  IMAD.MOV.U32 R5, RZ, RZ, R7 ;  /* 0x000000ffff057224 */ /* 0x000fcc00078e0007 */
[----:B------:R-:W-:-:S08]  /*06d0*/  DADD R6, R10, -R4 ;  /* 0x000000000a067229 */ /* 0x000fd00000000804 */
[----:B------:R-:W-:-:S14]  /*06e0*/  DSETP.GE.AND P1, PT, |R6|, 1, PT ;  /* 0x3ff000000600742a */ /* 0x000fdc0003f26200 */
[----:B------:R-:W-:Y:S01]  /*06f0*/  @P1 DSETP.MIN.AND P2, P3, R10, R4, PT ;  /* 0x000000040a00122a */ /* 0x000fe20003b40000 */
[----:B------:R-:W-:Y:S02]  /*0700*/  @P1 IMAD.MOV.U32 R0, RZ, RZ, R11 ;  /* 0x000000ffff001224 */ /* 0x000fe400078e000b */
[----:B------:R-:W-:-:S05]  /*0710*/  @P1 IMAD.MOV.U32 R3, RZ, RZ, R5 ;  /* 0x000000ffff031224 */ /* 0x000fca00078e0005 */
[----:B------:R-:W-:Y:S02]  /*0720*/  @P1 FSEL R9, R0, R3, P2 ;  /* 0x0000000300091208 */ /* 0x000fe40001000000 */
[----:B------:R-:W-:Y:S01]  /*0730*/  @P1 LOP3.LUT R14, R3, 0x80000, RZ, 0xfc, !PT ;  /* 0x00080000030e1812 */ /* 0x000fe200078efcff */
[----:B------:R-:W-:Y:S01]  /*0740*/  @P1 IMAD.MOV.U32 R3, RZ, RZ, R4 ;  /* 0x000000ffff031224 */ /* 0x000fe200078e0004 */
[----:B------:R-:W-:Y:S02]  /*0750*/  @P1 MOV R0, R10 ;  /* 0x0000000a00001202 */ /* 0x000fe40000000f00 */
[----:B------:R-:W-:Y:S02]  /*0760*/  @P1 SEL R9, R14, R9, P3 ;  /* 0x000000090e091207 */ /* 0x000fe40001800000 */
[----:B------:R-:W-:-:S06]  /*0770*/  @P1 SEL R8, R0, R3, P2 ;  /* 0x0000000300081207 */ /* 0x000fcc0001000000 */
[----:B------:R-:W-:Y:S01]  /*0780*/  @P1 DADD R8, R8, 1 ;  /* 0x3ff0000008081429 */ /* 0x000fe20000000000 */
[----:B0-----:R-:W-:Y:S10]  /*0790*/  @P1 BRA `(.L_x_8) ;  /* 0x00000000007c1947 */ /* 0x001ff40003800000 */
[----:B------:R-:W-:Y:S01]  /*07a0*/  DFMA R48, -R6, R6, 2 ;  /* 0x400000000630742b */ /* 0x000fe20000000106 */
[----:B------:R-:W-:Y:S01]  /*07b0*/  IMAD.MOV.U32 R8, RZ, RZ, 0x0 ;  /* 0x00000000ff087424 */ /* 0x000fe200078e00ff */
[----:B------:R-:W-:Y:S01]  /*07c0*/  MOV R9, 0x3fd80000 ;  /* 0x3fd8000000097802 */ /* 0x000fe20000000f00 */
        /* <DEDUP_REMOVED lines=16> */
[----:B------:R-:W-:Y:S01]  /*08d0*/  IMAD.MOV.U32 R0, RZ, RZ, R6 ;  /* 0x000000ffff007224 */ /* 0x000fe200078e0006 */
[----:B------:R-:W-:Y:S01]  /*08e0*/  MOV R45, R49 ;  /* 0x00000031002d7202 */ /* 0x000fe20000000f00 */
[----:B------:R-:W-:Y:S01]  /*08f0*/  IMAD.MOV.U32 R6, RZ, RZ, R14 ;  /* 0x000000ffff067224 */ /* 0x000fe200078e000e */
[----:B------:R-:W-:Y:S01]  /*0900*/  MOV R4, 0x940 ;  /* 0x0000094000047802 */ /* 0x000fe20000000f00 */
[----:B------:R-:W-:Y:S02]  /*0910*/  IMAD.MOV.U32 R7, RZ, RZ, R15 ;  /* 0x000000ffff077224 */ /* 0x000fe400078e000f */
[----:B------:R-:W-:-:S07]  /*0920*/  IMAD.MOV.U32 R3, RZ, RZ, R13 ;  /* 0x000000ffff037224 */ /* 0x000fce00078e000d */
[----:B------:R-:W-:Y:S05]  /*0930*/  CALL.REL.NOINC `($__internal_0_$__cuda_sm20_dsqrt_rn_f64_mediumpath_v1) ;  /* 0x0000003c00407944 */ /* 0x000fea0003c00000 */
[----:B------:R-:W-:Y:S01]  /*0940*/  MOV R4, R0 ;  /* 0x0000000000047202 */ /* 0x000fe20000000f00 */
[----:B------:R-:W-:-:S07]  /*0950*/  IMAD.MOV.U32 R5, RZ, RZ, R3 ;  /* 0x000000ffff057224 */ /* 0x000fce00078e0003 */
.L_x_10:
[----:B------:R-:W-:Y:S05]  /*0960*/  BSYNC.RECONVERGENT B2 ;  /* 0x0000000000027941 */ /* 0x000fea0003800200 */
.L_x_9:
[----:B------:R-:W-:-:S08]  /*0970*/  DADD R4, R10, R4 ;  /* 0x000000000a047229 */ /* 0x000fd00000000004 */
[----:B------:R-:W-:-:S11]  /*0980*/  DMUL R8, R4, 0.5 ;  /* 0x3fe0000004087828 */ /* 0x000fd60000000000 */
.L_x_8:
[----:B------:R-:W-:Y:S05]  /*0990*/  BSYNC.RECONVERGENT B1 ;  /* 0x0000000000017941 */ /* 0x000fea0003800200 */
.L_x_7:
[----:B------:R-:W2:Y:S04]  /*09a0*/  LDG.E.64 R4, desc[UR4][R42.64+0x18] ;  /* 0x000018042a047981 */ /* 0x000ea8000c1e1b00 */
[----:B------:R-:W3:Y:S04]  /*09b0*/  LDG.E.64 R30, desc[UR4][R42.64+0x78] ;  /* 0x000078042a1e7981 */ /* 0x000ee8000c1e1b00 */
[----:B------:R-:W4:Y:S01]  /*09c0*/  LDG.E.64 R28, desc[UR4][R42.64+0x50] ;  /* 0x000050042a1c7981 */ /* 0x000f22000c1e1b00 */
[----:B------:R-:W-:Y:S01]  /*09d0*/  DSETP.GEU.AND P0, PT, R8, R38, PT ;  /* 0x000000260800722a */ /* 0x000fe20003f0e000 */
[----:B------:R-:W-:-:S13]  /*09e0*/  BSSY.RECONVERGENT B1, `(.L_x_11) ;  /* 0x0000041000017945 */ /* 0x000fda0003800200 */
[----:B------:R-:W-:Y:S01]  /*09f0*/  @!P0 IMAD.MOV.U32 R38, RZ, RZ, R8 ;  /* 0x000000ffff268224 */ /* 0x000fe200078e0008 */
[----:B------:R0:W-:Y:S01]  /*0a00*/  @!P0 STG.E.64 desc[UR4][R42.64+0x40], R8 ;  /* 0x000040082a008986 */ /* 0x0001e2000c101b04 */
[----:B------:R-:W-:Y:S01]  /*0a10*/  @!P0 IMAD.MOV.U32 R39, RZ, RZ, R9 ;  /* 0x000000ffff278224 */ /* 0x000fe200078e0009 */
[----:B--2---:R-:W-:Y:S01]  /*0a20*/  MOV R0, R5 ;  /* 0x0000000500007202 */ /* 0x004fe20000000f00 */
[----:B---3--:R-:W-:Y:S01]  /*0a30*/  DSETP.MIN.AND P1, P2, R4, R30, PT ;  /* 0x0000001e0400722a */ /* 0x008fe20003a20000 */
[----:B------:R-:W-:Y:S02]  /*0a40*/  IMAD.MOV.U32 R7, RZ, RZ, R31 ;  /* 0x000000ffff077224 */ /* 0x000fe400078e001f */
[----:B------:R-:W-:Y:S01]  /*0a50*/  MOV R5, R39 ;  /* 0x0000002700057202 */ /* 0x000fe20000000f00 */
[----:B------:R-:W-:Y:S01]  /*0a60*/  IMAD.MOV.U32 R3, RZ, RZ, R30 ;  /* 0x000000ffff037224 */ /* 0x000fe200078e001e */
[----:B----4-:R-:W-:Y:S01]  /*0a70*/  DSETP.MIN.AND P3, P4, R28, R38, PT ;  /* 0x000000261c00722a */ /* 0x010fe20003c60000 */
[----:B------:R-:W-:Y:S01]  /*0a80*/  FSEL R11, R0, R7, P1 ;  /* 0x00000007000b7208 */ /* 0x000fe20000800000 */
[----:B------:R-:W-:-:S02]  /*0a90*/  IMAD.MOV.U32 R0, RZ, RZ, R29 ;  /* 0x000000ffff007224 */ /* 0x000fc400078e001d */
[----:B------:R-:W-:Y:S01]  /*0aa0*/  SEL R10, R4, R3, P1 ;  /* 0x00000003040a7207 */ /* 0x000fe20000800000 */
[----:B------:R-:W-:-:S04]  /*0ab0*/  IMAD.MOV.U32 R3, RZ, RZ, R38 ;  /* 0x000000ffff037224 */ /* 0x000fc800078e0026 */
[----:B------:R-:W-:Y:S02]  /*0ac0*/  @P2 LOP3.LUT R11, R7, 0x80000, RZ, 0xfc, !PT ;  /* 0x00080000070b2812 */ /* 0x000fe400078efcff */
[----:B------:R-:W-:Y:S01]  /*0ad0*/  FSEL R7, R0, R5, P3 ;  /* 0x0000000500077208 */ /* 0x000fe20001800000 */
[----:B------:R-:W-:Y:S02]  /*0ae0*/  IMAD.MOV.U32 R0, RZ, RZ, R28 ;  /* 0x000000ffff007224 */ /* 0x000fe400078e001c */
[----:B------:R-:W-:-:S03]  /*0af0*/  @P4 LOP3.LUT R7, R5, 0x80000, RZ, 0xfc, !PT ;  /* 0x0008000005074812 */ /* 0x000fc600078efcff */
[----:B------:R-:W-:-:S06]  /*0b00*/  SEL R6, R0, R3, P3 ;  /* 0x0000000300067207 */ /* 0x000fcc0001800000 */
        /* <DEDUP_REMOVED lines=12> */
[----:B0-----:R-:W-:Y:S10]  /*0bd0*/  @P1 BRA `(.L_x_12) ;  /* 0x0000000000841947 */ /* 0x001ff40003800000 */
        /* <DEDUP_REMOVED lines=25> */
[----:B------:R-:W-:Y:S02]  /*0d70*/  IMAD.MOV.U32 R9, RZ, RZ, R13 ;  /* 0x000000ffff097224 */ /* 0x000fe400078e000d */
[----:B------:R-:W-:-:S07]  /*0d80*/  IMAD.MOV.U32 R3, RZ, RZ, R5 ;  /* 0x000000ffff037224 */ /* 0x000fce00078e0005 */
[----:B------:R-:W-:Y:S05]  /*0d90*/  CALL.REL.NOINC `($__internal_0_$__cuda_sm20_dsqrt_rn_f64_mediumpath_v1) ;  /* 0x0000003800287944 */ /* 0x000fea0003c00000 */
[----:B------:R-:W-:Y:S01]  /*0da0*/  IMAD.MOV.U32 R6, RZ, RZ, R0 ;  /* 0x000000ffff067224 */ /* 0x000fe200078e0000 */
[----:B------:R-:W-:-:S07]  /*0db0*/  MOV R7, R3 ;  /* 0x0000000300077202 */ /* 0x000fce0000000f00 */
.L_x_14:
[----:B------:R-:W-:Y:S05]  /*0dc0*/  BSYNC.RECONVERGENT B2 ;  /* 0x0000000000027941 */ /* 0x000fea0003800200 */
.L_x_13:
[----:B------:R-:W-:-:S08]  /*0dd0*/  DADD R6, R10, R6 ;  /* 0x000000000a067229 */ /* 0x000fd00000000006 */
[----:B------:R-:W-:-:S11]  /*0de0*/  DMUL R4, R6, 0.5 ;  /* 0x3fe0000006047828 */ /* 0x000fd60000000000 */
.L_x_12:
[----:B------:R-:W-:Y:S05]  /*0df0*/  BSYNC.RECONVERGENT B1 ;  /* 0x0000000000017941 */ /* 0x000fea0003800200 */
.L_x_11:
[----:B------:R-:W2:Y:S04]  /*0e00*/  LDG.E.64 R6, desc[UR4][R42.64+0x20] ;  /* 0x000020042a067981 */ /* 0x000ea8000c1e1b00 */
[----:B------:R-:W3:Y:S04]  /*0e10*/  LDG.E.64 R26, desc[UR4][R42.64+0x80] ;  /* 0x000080042a1a7981 */ /* 0x000ee8000c1e1b00 */
[----:B------:R-:W4:Y:S01]  /*0e20*/  LDG.E.64 R8, desc[UR4][R42.64+0x58] ;  /* 0x000058042a087981 */ /* 0x000f22000c1e1b00 */
[----:B------:R-:W-:Y:S01]  /*0e30*/  DSETP.GEU.AND P0, PT, R4, R32, PT ;  /* 0x000000200400722a */ /* 0x000fe20003f0e000 */
[----:B------:R-:W-:-:S13]  /*0e40*/  BSSY.RECONVERGENT B1, `(.L_x_15) ;  /* 0x0000042000017945 */ /* 0x000fda0003800200 */
[----:B------:R-:W-:Y:S01]  /*0e50*/  @!P0 IMAD.MOV.U32 R32, RZ, RZ, R4 ;  /* 0x000000ffff208224 */ /* 0x000fe200078e0004 */
[----:B------:R0:W-:Y:S01]  /*0e60*/  @!P0 STG.E.64 desc[UR4][R42.64+0x48], R4 ;  /* 0x000048042a008986 */ /* 0x0001e2000c101b04 */
[----:B------:R-:W-:Y:S02]  /*0e70*/  @!P0 IMAD.MOV.U32 R33, RZ, RZ, R5 ;  /* 0x000000ffff218224 */ /* 0x000fe400078e0005 */
[----:B--2---:R-:W-:Y:S01]  /*0e80*/  IMAD.MOV.U32 R0, RZ, RZ, R7 ;  /* 0x000000ffff007224 */ /* 0x004fe200078e0007 */
[----:B---3--:R-:W-:Y:S01]  /*0e90*/  DSETP.MIN.AND P1, P2, R6, R26, PT ;  /* 0x0000001a0600722a */ /* 0x008fe20003a20000 */
[----:B------:R-:W-:Y:S01]  /*0ea0*/  MOV R11, R27 ;  /* 0x0000001b000b7202 */ /* 0x000fe20000000f00 */
[----:B------:R-:W-:Y:S01]  /*0eb0*/  IMAD.MOV.U32 R7, RZ, RZ, R33 ;  /* 0x000000ffff077224 */ /* 0x000fe200078e0021 */
[----:B----4-:R-:W-:Y:S01]  /*0ec0*/  DSETP.MIN.AND P3, P4, R8, R32, PT ;  /* 0x000000200800722a */ /* 0x010fe20003c60000 */
[----:B------:R-:W-:Y:S02]  /*0ed0*/  IMAD.MOV.U32 R3, RZ, RZ, R26 ;  /* 0x000000ffff037224 */ /* 0x000fe400078e001a */
[----:B------:R-:W-:Y:S01]  /*0ee0*/  FSEL R13, R0, R11, P1 ;  /* 0x0000000b000d7208 */ /* 0x000fe20000800000 */
[----:B------:R-:W-:-:S02]  /*0ef0*/  IMAD.MOV.U32 R0, RZ, RZ, R9 ;  /* 0x000000ffff007224 */ /* 0x000fc400078e0009 */
[----:B------:R-:W-:-:S03]  /*0f00*/  SEL R10, R6, R3, P1 ;  /* 0x00000003060a7207 */ /* 0x000fc60000800000 */
[----:B------:R-:W-:Y:S02]  /*0f10*/  FSEL R15, R0, R7, P3 ;  /* 0x00000007000f7208 */ /* 0x000fe40001800000 */
[----:B------:R-:W-:Y:S02]  /*0f20*/  @P2 LOP3.LUT R13, R11, 0x80000, RZ, 0xfc, !PT ;  /* 0x000800000b0d2812 */ /* 0x000fe400078efcff */
[----:B------:R-:W-:Y:S02]  /*0f30*/  MOV R3, R32 ;  /* 0x0000002000037202 */ /* 0x000fe40000000f00 */
[----:B------:R-:W-:Y:S01]  /*0f40*/  @P4 LOP3.LUT R15, R7, 0x80000, RZ, 0xfc, !PT ;  /* 0x00080000070f4812 */ /* 0x000fe200078efcff */
[----:B------:R-:W-:Y:S01]  /*0f50*/  IMAD.MOV.U32 R11, RZ, RZ, R13 ;  /* 0x000000ffff0b7224 */ /* 0x000fe200078e000d */
[----:B------:R-:W-:-:S03]  /*0f60*/  SEL R6, R8, R3, P3 ;  /* 0x0000000308067207 */ /* 0x000fc60001800000 */
[----:B------:R-:W-:-:S06]  /*0f70*/  IMAD.MOV.U32 R7, RZ, RZ, R15 ;  /* 0x000000ffff077224 */ /* 0x000fcc00078e000f */
        /* <DEDUP_REMOVED lines=43> */
.L_x_18:
[----:B------:R-:W-:Y:S05]  /*1230*/  BSYNC.RECONVERGENT B2 ;  /* 0x0000000000027941 */ /* 0x000fea0003800200 */
.L_x_17:
[----:B------:R-:W-:-:S08]  /*1240*/  DADD R6, R10, R6 ;  /* 0x000000000a067229 */ /* 0x000fd00000000006 */
[----:B------:R-:W-:-:S11]  /*1250*/  DMUL R8, R6, 0.5 ;  /* 0x3fe0000006087828 */ /* 0x000fd60000000000 */
.L_x_16:
[----:B------:R-:W-:Y:S05]  /*1260*/  BSYNC.RECONVERGENT B1 ;  /* 0x0000000000017941 */ /* 0x000fea0003800200 */
.L_x_15:
[----:B------:R-:W2:Y:S04]  /*1270*/  LDG.E.64 R4, desc[UR4][R42.64+0x60] ;  /* 0x000060042a047981 */ /* 0x000ea8000c1e1b00 */
[----:B------:R-:W3:Y:S01]  /*1280*/  LDG.E.64 R24, desc[UR4][R42.64+0x98] ;  /* 0x000098042a187981 */ /* 0x000ee2000c1e1b00 */
[----:B------:R-:W-:Y:S01]  /*1290*/  IMAD.MOV.U32 R0, RZ, RZ, R34 ;  /* 0x000000ffff007224 */ /* 0x000fe200078e0022 */
[----:B------:R-:W-:Y:S01]  /*12a0*/  BSSY.RECONVERGENT B1, `(.L_x_19) ;  /* 0x0000040000017945 */ /* 0x000fe20003800200 */
[----:B--2---:R-:W-:Y:S01]  /*12b0*/  DSETP.MIN.AND P2, P3, R34, R4, PT ;  /* 0x000000042200722a */ /* 0x004fe20003b40000 */
[----:B------:R-:W-:Y:S02]  /*12c0*/  IMAD.MOV.U32 R7, RZ, RZ, R4 ;  /* 0x000000ffff077224 */ /* 0x000fe400078e0004 */
[----:B------:R-:W-:Y:S01]  /*12d0*/  IMAD.MOV.U32 R3, RZ, RZ, R5 ;  /* 0x000000ffff037224 */ /* 0x000fe200078e0005 */
[----:B---3--:R-:W-:Y:S01]  /*12e0*/  DSETP.MIN.AND P0, P1, R24, R36, PT ;  /* 0x000000241800722a */ /* 0x008fe20003900000 */
[----:B------:R-:W-:Y:S01]  /*12f0*/  IMAD.MOV.U32 R5, RZ, RZ, R37 ;  /* 0x000000ffff057224 */ /* 0x000fe200078e0025 */
[----:B------:R-:W-:-:S02]  /*1300*/  SEL R6, R0, R7, P2 ;  /* 0x0000000700067207 */ /* 0x000fc40001000000 */
[----:B------:R-:W-:-:S04]  /*1310*/  MOV R0, R35 ;  /* 0x0000002300007202 */ /* 0x000fc80000000f00 */
[----:B------:R-:W-:Y:S01]  /*1320*/  FSEL R7, R0, R3, P2 ;  /* 0x0000000300077208 */ /* 0x000fe20001000000 */
[----:B------:R-:W-:Y:S01]  /*1330*/  IMAD.MOV.U32 R0, RZ, RZ, R25 ;  /* 0x000000ffff007224 */ /* 0x000fe200078e0019 */
[----:B------:R-:W-:Y:S01]  /*1340*/  @P3 LOP3.LUT R7, R3, 0x80000, RZ, 0xfc, !PT ;  /* 0x0008000003073812 */ /* 0x000fe200078efcff */
[----:B------:R-:W-:-:S03]  /*1350*/  IMAD.MOV.U32 R3, RZ, RZ, R36 ;  /* 0x000000ffff037224 */ /* 0x000fc600078e0024 */
[----:B------:R-:W-:Y:S02]  /*1360*/  FSEL R11, R0, R5, P0 ;  /* 0x00000005000b7208 */ /* 0x000fe40000000000 */
[----:B------:R-:W-:Y:S02]  /*1370*/  MOV R0, R24 ;  /* 0x0000001800007202 */ /* 0x000fe40000000f00 */
[----:B------:R-:W-:Y:S02]  /*1380*/  @P1 LOP3.LUT R11, R5, 0x80000, RZ, 0xfc, !PT ;  /* 0x00080000050b1812 */ /* 0x000fe400078efcff */
[----:B------:R-:W-:Y:S01]  /*1390*/  SEL R10, R0, R3, P0 ;  /* 0x00000003000a7207 */ /* 0x000fe20000000000 */
[----:B------:R-:W-:-:S05]  /*13a0*/  DSETP.GEU.AND P0, PT, R8, R28, PT ;  /* 0x0000001c0800722a */ /* 0x000fca0003f0e000 */
[----:B------:R-:W-:-:S08]  /*13b0*/  DADD R48, R10, -R6 ;  /* 0x000000000a307229 */ /* 0x000fd00000000806 */
[----:B------:R-:W-:Y:S01]  /*13c0*/  DSETP.GE.AND P1, PT, |R48|, 1, PT ;  /* 0x3ff000003000742a */ /* 0x000fe20003f26200 */
[----:B------:R0:W-:Y:S01]  /*13d0*/  @!P0 STG.E.64 desc[UR4][R42.64+0x50], R8 ;  /* 0x000050082a008986 */ /* 0x0001e2000c101b04 */
[----:B------:R-:W-:Y:S02]  /*13e0*/  @!P0 IMAD.MOV.U32 R28, RZ, RZ, R8 ;  /* 0x000000ffff1c8224 */ /* 0x000fe400078e0008 */
[----:B------:R-:W-:-:S10]  /*13f0*/  @!P0 IMAD.MOV.U32 R29, RZ, RZ, R9 ;  /* 0x000000ffff1d8224 */ /* 0x000fd400078e0009 */
[----:B------:R-:W-:Y:S01]  /*1400*/  @P1 DSETP.MIN.AND P2, P3, R10, R6, PT ;  /* 0x000000060a00122a */ /* 0x000fe20003b40000 */
[----:B------:R-:W-:Y:S02]  /*1410*/  @P1 IMAD.MOV.U32 R0, RZ, RZ, R11 ;  /* 0x000000ffff001224 */ /* 0x000fe400078e000b */
[----:B------:R-:W-:-:S05]  /*1420*/  @P1 IMAD.MOV.U32 R3, RZ, RZ, R7 ;  /* 0x000000ffff031224 */ /* 0x000fca00078e0007 */
[----:B------:R-:W-:Y:S01]  /*1430*/  @P1 FSEL R5, R0, R3, P2 ;  /* 0x0000000300051208 */ /* 0x000fe20001000000 */
[----:B------:R-:W-:Y:S01]  /*1440*/  @P1 IMAD.MOV.U32 R0, RZ, RZ, R10 ;  /* 0x000000ffff001224 */ /* 0x000fe200078e000a */
[----:B------:R-:W-:Y:S02]  /*1450*/  @P1 LOP3.LUT R12, R3, 0x80000, RZ, 0xfc, !PT ;  /* 0x00080000030c1812 */ /* 0x000fe400078efcff */
[----:B------:R-:W-:Y:S02]  /*1460*/  @P1 MOV R3, R6 ;  /* 0x0000000600031202 */ /* 0x000fe40000000f00 */
        /* <DEDUP_REMOVED lines=28> */
[----:B------:R-:W-:-:S07]  /*1630*/  IMAD.MOV.U32 R7, RZ, RZ, R15 ;  /* 0x000000ffff077224 */ /* 0x000fce00078e000f */
[----:B------:R-:W-:Y:S05]  /*1640*/  CALL.REL.NOINC `($__internal_0_$__cuda_sm20_dsqrt_rn_f64_mediumpath_v1) ;  /* 0x0000002c00fc7944 */ /* 0x000fea0003c00000 */
[----:B------:R-:W-:Y:S02]  /*1650*/  IMAD.MOV.U32 R6, RZ, RZ, R0 ;  /* 0x000000ffff067224 */ /* 0x000fe400078e0000 */
[----:B------:R-:W-:-:S07]  /*1660*/  IMAD.MOV.U32 R7, RZ, RZ, R3 ;  /* 0x000000ffff077224 */ /* 0x000fce00078e0003 */
.L_x_22:
[----:B------:R-:W-:Y:S05]  /*1670*/  BSYNC.RECONVERGENT B2 ;  /* 0x0000000000027941 */ /* 0x000fea0003800200 */
.L_x_21:
[----:B------:R-:W-:-:S08]  /*1680*/  DADD R6, R10, R6 ;  /* 0x000000000a067229 */ /* 0x000fd00000000006 */
[----:B------:R-:W-:-:S11]  /*1690*/  DMUL R4, R6, 0.5 ;  /* 0x3fe0000006047828 */ /* 0x000fd60000000000 */
.L_x_20:
[----:B------:R-:W-:Y:S05]  /*16a0*/  BSYNC.RECONVERGENT B1 ;  /* 0x0000000000017941 */ /* 0x000fea0003800200 */
.L_x_19:
[----:B------:R-:W2:Y:S01]  /*16b0*/  LDG.E.64 R22, desc[UR4][R42.64+0xa0] ;  /* 0x0000a0042a167981 */ /* 0x000ea2000c1e1b00 */
[----:B------:R-:W-:Y:S01]  /*16c0*/  DSETP.GEU.AND P0, PT, R4, R40, PT ;  /* 0x000000280400722a */ /* 0x000fe20003f0e000 */
[----:B------:R-:W-:Y:S01]  /*16d0*/  IMAD.MOV.U32 R0, RZ, RZ, R30 ;  /* 0x000000ffff007224 */ /* 0x000fe200078e001e */
[----:B------:R-:W-:Y:S01]  /*16e0*/  MOV R7, R39 ;  /* 0x0000002700077202 */ /* 0x000fe20000000f00 */
[----:B------:R-:W-:Y:S01]  /*16f0*/  IMAD.MOV.U32 R8, RZ, RZ, R31 ;  /* 0x000000ffff087224 */ /* 0x000fe200078e001f */
[----:B------:R-:W-:Y:S10]  /*1700*/  BSSY.RECONVERGENT B1, `(.L_x_23) ;  /* 0x000003e000017945 */ /* 0x000ff40003800200 */
[----:B------:R-:W-:Y:S01]  /*1710*/  @!P0 IMAD.MOV.U32 R40, RZ, RZ, R4 ;  /* 0x000000ffff288224 */ /* 0x000fe200078e0004 */
[----:B------:R-:W-:Y:S01]  /*1720*/  @!P0 MOV R41, R5 ;  /* 0x0000000500298202 */ /* 0x000fe20000000f00 */
[----:B------:R0:W-:Y:S02]  /*1730*/  @!P0 STG.E.64 desc[UR4][R42.64+0x68], R4 ;  /* 0x000068042a008986 */ /* 0x0001e4000c101b04 */
[----:B------:R-:W-:-:S02]  /*1740*/  IMAD.MOV.U32 R3, RZ, RZ, R40 ;  /* 0x000000ffff037224 */ /* 0x000fc400078e0028 */
[----:B------:R-:W-:Y:S01]  /*1750*/  IMAD.MOV.U32 R9, RZ, RZ, R41 ;  /* 0x000000ffff097224 */ /* 0x000fe200078e0029 */
[----:B------:R-:W-:-:S06]  /*1760*/  DSETP.MIN.AND P3, P4, R30, R40, PT ;  /* 0x000000281e00722a */ /* 0x000fcc0003c60000 */
[----:B------:R-:W-:Y:S01]  /*1770*/  SEL R6, R0, R3, P3 ;  /* 0x0000000300067207 */ /* 0x000fe20001800000 */
[----:B------:R-:W-:Y:S01]  /*1780*/  IMAD.MOV.U32 R3, RZ, RZ, R38 ;  /* 0x000000ffff037224 */ /* 0x000fe200078e0026 */
[----:B------:R-:W-:-:S06]  /*1790*/  FSEL R13, R8, R9, P3 ;  /* 0x00000009080d7208 */ /* 0x000fcc0001800000 */
[----:B------:R-:W-:Y:S01]  /*17a0*/  @P4 LOP3.LUT R13, R9, 0x80000, RZ, 0xfc, !PT ;  /* 0x00080000090d4812 */ /* 0x000fe200078efcff */
[----:B--2---:R-:W-:Y:S01]  /*17b0*/  DSETP.MIN.AND P1, P2, R22, R38, PT ;  /* 0x000000261600722a */ /* 0x004fe20003a20000 */
[----:B------:R-:W-:-:S05]  /*17c0*/  IMAD.MOV.U32 R0, RZ, RZ, R23 ;  /* 0x000000ffff007224 */ /* 0x000fca00078e0017 */
[----:B------:R-:W-:Y:S02]  /*17d0*/  FSEL R11, R0, R7, P1 ;  /* 0x00000007000b7208 */ /* 0x000fe40000800000 */
[----:B------:R-:W-:-:S04]  /*17e0*/  MOV R0, R22 ;  /* 0x0000001600007202 */ /* 0x000fc80000000f00 */
[----:B------:R-:W-:Y:S02]  /*17f0*/  SEL R10, R0, R3, P1 ;  /* 0x00000003000a7207 */ /* 0x000fe40000800000 */
[----:B------:R-:W-:Y:S01]  /*1800*/  @P2 LOP3.LUT R11, R7, 0x80000, RZ, 0xfc, !PT ;  /* 0x00080000070b2812 */ /* 0x000fe200078efcff */
        /* <DEDUP_REMOVED lines=42> */
.L_x_26:
[----:B------:R-:W-:Y:S05]  /*1ab0*/  BSYNC.RECONVERGENT B2 ;  /* 0x0000000000027941 */ /* 0x000fea0003800200 */
.L_x_25:
[----:B------:R-:W-:-:S08]  /*1ac0*/  DADD R6, R10, R6 ;  /* 0x000000000a067229 */ /* 0x000fd00000000006 */
[----:B------:R-:W-:-:S11]  /*1ad0*/  DMUL R8, R6, 0.5 ;  /* 0x3fe0000006087828 */ /* 0x000fd60000000000 */
.L_x_24:
[----:B------:R-:W-:Y:S05]  /*1ae0*/  BSYNC.RECONVERGENT B1 ;  /* 0x0000000000017941 */ /* 0x000fea0003800200 */
.L_x_23:
[----:B------:R-:W2:Y:S01]  /*1af0*/  LDG.E.64 R20, desc[UR4][R42.64+0xa8] ;  /* 0x0000a8042a147981 */ /* 0x000ea2000c1e1b00 */
[----:B------:R-:W-:Y:S01]  /*1b00*/  DSETP.GEU.AND P0, PT, R8, R34, PT ;  /* 0x000000220800722a */ /* 0x000fe20003f0e000 */
[----:B------:R-:W-:Y:S01]  /*1b10*/  MOV R0, R26 ;  /* 0x0000001a00007202 */ /* 0x000fe20000000f00 */
[----:B------:R-:W-:Y:S01]  /*1b20*/  IMAD.MOV.U32 R5, RZ, RZ, R33 ;  /* 0x000000ffff057224 */ /* 0x000fe200078e0021 */
[----:B------:R-:W-:Y:S01]  /*1b30*/  BSSY.RECONVERGENT B1, `(.L_x_27) ;  /* 0x000003f000017945 */ /* 0x000fe20003800200 */
[----:B------:R-:W-:-:S10]  /*1b40*/  IMAD.MOV.U32 R4, RZ, RZ, R27 ;  /* 0x000000ffff047224 */ /* 0x000fd400078e001b */
[----:B------:R-:W-:Y:S01]  /*1b50*/  @!P0 IMAD.MOV.U32 R34, RZ, RZ, R8 ;  /* 0x000000ffff228224 */ /* 0x000fe200078e0008 */
[----:B------:R0:W-:Y:S01]  /*1b60*/  @!P0 STG.E.64 desc[UR4][R42.64+0x70], R8 ;  /* 0x000070082a008986 */ /* 0x0001e2000c101b04 */
[----:B------:R-:W-:Y:S02]  /*1b70*/  @!P0 IMAD.MOV.U32 R35, RZ, RZ, R9 ;  /* 0x000000ffff238224 */ /* 0x000fe400078e0009 */
[----:B------:R-:W-:Y:S02]  /*1b80*/  IMAD.MOV.U32 R3, RZ, RZ, R34 ;  /* 0x000000ffff037224 */ /* 0x000fe400078e0022 */
[----:B------:R-:W-:Y:S02]  /*1b90*/  IMAD.MOV.U32 R7, RZ, RZ, R35 ;  /* 0x000000ffff077224 */ /* 0x000fe400078e0023 */
[----:B------:R-:W-:-:S06]  /*1ba0*/  DSETP.MIN.AND P3, P4, R26, R34, PT ;  /* 0x000000221a00722a */ /* 0x000fcc0003c60000 */
[----:B------:R-:W-:Y:S02]  /*1bb0*/  SEL R6, R0, R3, P3 ;  /* 0x0000000300067207 */ /* 0x000fe40001800000 */
[----:B------:R-:W-:Y:S02]  /*1bc0*/  FSEL R13, R4, R7, P3 ;  /* 0x00000007040d7208 */ /* 0x000fe40001800000 */
[----:B------:R-:W-:-:S04]  /*1bd0*/  MOV R3, R32 ;  /* 0x0000002000037202 */ /* 0x000fc80000000f00 */
[----:B------:R-:W-:-:S04]  /*1be0*/  @P4 LOP3.LUT R13, R7, 0x80000, RZ, 0xfc, !PT ;  /* 0x00080000070d4812 */ /* 0x000fc800078efcff */
[----:B------:R-:W-:Y:S01]  /*1bf0*/  MOV R7, R13 ;  /* 0x0000000d00077202 */ /* 0x000fe20000000f00 */
[----:B--2---:R-:W-:Y:S01]  /*1c00*/  DSETP.MIN.AND P1, P2, R20, R32, PT ;  /* 0x000000201400722a */ /* 0x004fe20003a20000 */
[----:B------:R-:W-:-:S05]  /*1c10*/  IMAD.MOV.U32 R0, RZ, RZ, R21 ;  /* 0x000000ffff007224 */ /* 0x000fca00078e0015 */
[----:B------:R-:W-:Y:S01]  /*1c20*/  FSEL R11, R0, R5, P1 ;  /* 0x00000005000b7208 */ /* 0x000fe20000800000 */
[----:B------:R-:W-:-:S05]  /*1c30*/  IMAD.MOV.U32 R0, RZ, RZ, R20 ;  /* 0x000000ffff007224 */ /* 0x000fca00078e0014 */
[----:B------:R-:W-:Y:S02]  /*1c40*/  SEL R10, R0, R3, P1 ;  /* 0x00000003000a7207 */ /* 0x000fe40000800000 */
[----:B------:R-:W-:-:S06]  /*1c50*/  @P2 LOP3.LUT R11, R5, 0x80000, RZ, 0xfc, !PT ;  /* 0x00080000050b2812 */ /* 0x000fcc00078efcff */
[----:B------:R-:W-:-:S08]  /*1c60*/  DADD R48, R10, -R6 ;  /* 0x000000000a307229 */ /* 0x000fd00000000806 */
[----:B------:R-:W-:-:S14]  /*1c70*/  DSETP.GE.AND P1, PT, |R48|, 1, PT ;  /* 0x3ff000003000742a */ /* 0x000fdc0003f26200 */
        /* <DEDUP_REMOVED lines=12> */
[----:B------:R-:W-:Y:S01]  /*1d40*/  IMAD.MOV.U32 R8, RZ, RZ, 0x0 ;  /* 0x00000000ff087424 */ /* 0x000fe200078e00ff */
[----:B------:R-:W-:Y:S01]  /*1d50*/  DADD R10, R10, R6 ;  /* 0x000000000a0a7229 */ /* 0x000fe20000000006 */
[----:B------:R-:W-:Y:S01]  /*1d60*/  IMAD.MOV.U32 R9, RZ, RZ, 0x3fd80000 ;  /* 0x3fd80000ff097424 */ /* 0x000fe200078e00ff */
        /* <DEDUP_REMOVED lines=10> */
[----:B------:R-:W-:Y:S01]  /*1e10*/  IADD3 R5, PT, PT, R15, -0x100000, RZ ;  /* 0xfff000000f057810 */ /* 0x000fe20007ffe0ff */
[----:B------:R-:W-:-:S05]  /*1e20*/  IMAD.MOV.U32 R4, RZ, RZ, R14 ;  /* 0x000000ffff047224 */ /* 0x000fca00078e000e */
        /* <DEDUP_REMOVED lines=10> */
[----:B------:R-:W-:Y:S01]  /*1ed0*/  IMAD.MOV.U32 R6, RZ, RZ, R0 ;  /* 0x000000ffff067224 */ /* 0x000fe200078e0000 */
[----:B------:R-:W-:-:S07]  /*1ee0*/  MOV R7, R3 ;  /* 0x0000000300077202 */ /* 0x000fce0000000f00 */
.L_x_30:
[----:B------:R-:W-:Y:S05]  /*1ef0*/  BSYNC.RECONVERGENT B2 ;  /* 0x0000000000027941 */ /* 0x000fea0003800200 */
.L_x_29:
[----:B------:R-:W-:-:S08]  /*1f00*/  DADD R6, R10, R6 ;  /* 0x000000000a067229 */ /* 0x000fd00000000006 */
[----:B------:R-:W-:-:S11]  /*1f10*/  DMUL R4, R6, 0.5 ;  /* 0x3fe0000006047828 */ /* 0x000fd60000000000 */
.L_x_28:
[----:B------:R-:W-:Y:S05]  /*1f20*/  BSYNC.RECONVERGENT B1 ;  /* 0x0000000000017941 */ /* 0x000fea0003800200 */
.L_x_27:
[----:B------:R-:W2:Y:S04]  /*1f30*/  LDG.E.64 R6, desc[UR4][R42.64+0x88] ;  /* 0x000088042a067981 */ /* 0x000ea8000c1e1b00 */
[----:B------:R-:W3:Y:S01]  /*1f40*/  LDG.E.64 R18, desc[UR4][R42.64+0xb0] ;  /* 0x0000b0042a127981 */ /* 0x000ee2000c1e1b00 */
[----:B------:R-:W-:Y:S01]  /*1f50*/  DSETP.GEU.AND P0, PT, R4, R30, PT ;  /* 0x0000001e0400722a */ /* 0x000fe20003f0e000 */
[----:B------:R-:W-:-:S13]  /*1f60*/  BSSY.RECONVERGENT B1, `(.L_x_31) ;  /* 0x0000041000017945 */ /* 0x000fda0003800200 */
[----:B------:R-:W-:Y:S01]  /*1f70*/  @!P0 IMAD.MOV.U32 R30, RZ, RZ, R4 ;  /* 0x000000ffff1e8224 */ /* 0x000fe200078e0004 */
[----:B------:R0:W-:Y:S01]  /*1f80*/  @!P0 STG.E.64 desc[UR4][R42.64+0x78], R4 ;  /* 0x000078042a008986 */ /* 0x0001e2000c101b04 */
[----:B------:R-:W-:Y:S02]  /*1f90*/  @!P0 IMAD.MOV.U32 R31, RZ, RZ, R5 ;  /* 0x000000ffff1f8224 */ /* 0x000fe400078e0005 */
[----:B------:R-:W-:Y:S02]  /*1fa0*/  IMAD.MOV.U32 R3, RZ, RZ, R30 ;  /* 0x000000ffff037224 */ /* 0x000fe400078e001e */
[----:B------:R-:W-:Y:S02]  /*1fb0*/  IMAD.MOV.U32 R9, RZ, RZ, R31 ;  /* 0x000000ffff097224 */ /* 0x000fe400078e001f */
[----:B--2---:R-:W-:Y:S01]  /*1fc0*/  DSETP.MIN.AND P3, P4, R6, R30, PT ;  /* 0x0000001e0600722a */ /* 0x004fe20003c60000 */
[----:B------:R-:W-:Y:S01]  /*1fd0*/  IMAD.MOV.U32 R0, RZ, RZ, R6 ;  /* 0x000000ffff007224 */ /* 0x000fe200078e0006 */
[----:B------:R-:W-:Y:S01]  /*1fe0*/  MOV R8, R7 ;  /* 0x0000000700087202 */ /* 0x000fe20000000f00 */
[----:B------:R-:W-:Y:S01]  /*1ff0*/  IMAD.MOV.U32 R7, RZ, RZ, R29 ;  /* 0x000000ffff077224 */ /* 0x000fe200078e001d */
[----:B---3--:R-:W-:-:S02]  /*2000*/  DSETP.MIN.AND P1, P2, R18, R28, PT ;  /* 0x0000001c1200722a */ /* 0x008fc40003a20000 */
[----:B------:R-:W-:Y:S01]  /*2010*/  SEL R6, R0, R3, P3 ;  /* 0x0000000300067207 */ /* 0x000fe20001800000 */
[----:B------:R-:W-:Y:S01]  /*2020*/  IMAD.MOV.U32 R3, RZ, RZ, R28 ;  /* 0x000000ffff037224 */ /* 0x000fe200078e001c */
[----:B------:R-:W-:Y:S02]  /*2030*/  MOV R0, R19 ;  /* 0x0000001300007202 */ /* 0x000fe40000000f00 */
[----:B------:R-:W-:Y:S02]  /*2040*/  FSEL R13, R8, R9, P3 ;  /* 0x00000009080d7208 */ /* 0x000fe40001800000 */
[----:B------:R-:W-:Y:S01]  /*2050*/  FSEL R11, R0, R7, P1 ;  /* 0x00000007000b7208 */ /* 0x000fe20000800000 */
[----:B------:R-:W-:Y:S01]  /*2060*/  IMAD.MOV.U32 R0, RZ, RZ, R18 ;  /* 0x000000ffff007224 */ /* 0x000fe200078e0012 */
[----:B------:R-:W-:-:S04]  /*2070*/  @P4 LOP3.LUT R13, R9, 0x80000, RZ, 0xfc, !PT ;  /* 0x00080000090d4812 */ /* 0x000fc800078efcff */
[----:B------:R-:W-:Y:S01]  /*2080*/  @P2 LOP3.LUT R11, R7, 0x80000, RZ, 0xfc, !PT ;  /* 0x00080000070b2812 */ /* 0x000fe200078efcff */
[----:B------:R-:W-:Y:S01]  /*2090*/  IMAD.MOV.U32 R7, RZ, RZ, R13 ;  /* 0x000000ffff077224 */ /* 0x000fe200078e000d */
        /* <DEDUP_REMOVED lines=20> */
[----:B------:R-:W-:-:S04]  /*21e0*/  IADD3 R44, PT, PT, R49, -0x3500000, RZ ;  /* 0xfcb00000312c7810 */ /* 0x000fc80007ffe0ff */
[----:B------:R-:W-:Y:S02]  /*21f0*/  ISETP.GE.U32.AND P0, PT, R44, 0x7ca00000, PT ;  /* 0x7ca000002c00780c */ /* 0x000fe40003f06070 */
[----:B0-----:R-:W-:-:S08]  /*2200*/  DMUL R4, R44, R44 ;  /* 0x0000002c2c047228 */ /* 0x001fd00000000000 */
[----:B------:R-:W-:-:S08]  /*2210*/  DFMA R4, R48, -R4, 1 ;  /* 0x3ff000003004742b */ /* 0x000fd00000000804 */
[----:B------:R-:W-:Y:S02]  /*2220*/  DFMA R8, R4, R8, 0.5 ;  /* 0x3fe000000408742b */ /* 0x000fe40000000008 */
[----:B------:R-:W-:-:S08]  /*2230*/  DMUL R4, R44, R4 ;  /* 0x000000042c047228 */ /* 0x000fd00000000000 */
[----:B------:R-:W-:-:S08]  /*2240*/  DFMA R14, R8, R4, R44 ;  /* 0x00000004080e722b */ /* 0x000fd0000000002c */
[----:B------:R-:W-:Y:S02]  /*2250*/  DMUL R8, R48, R14 ;  /* 0x0000000e30087228 */ /* 0x000fe40000000000 */
[----:B------:R-:W-:Y:S01]  /*2260*/  VIADD R5, R15, 0xfff00000 ;  /* 0xfff000000f057836 */ /* 0x000fe20000000000 */
[----:B------:R-:W-:-:S05]  /*2270*/  MOV R4, R14 ;  /* 0x0000000e00047202 */ /* 0x000fca0000000f00 */
        /* <DEDUP_REMOVED lines=12> */
.L_x_34:
[----:B------:R-:W-:Y:S05]  /*2340*/  BSYNC.RECONVERGENT B2 ;  /* 0x0000000000027941 */ /* 0x000fea0003800200 */
.L_x_33:
[----:B------:R-:W-:-:S08]  /*2350*/  DADD R6, R10, R6 ;  /* 0x000000000a067229 */ /* 0x000fd00000000006 */
[----:B------:R-:W-:-:S11]  /*2360*/  DMUL R8, R6, 0.5 ;  /* 0x3fe0000006087828 */ /* 0x000fd60000000000 */
.L_x_32:
[----:B------:R-:W-:Y:S05]  /*2370*/  BSYNC.RECONVERGENT B1 ;  /* 0x0000000000017941 */ /* 0x000fea0003800200 */
.L_x_31:
[----:B------:R-:W2:Y:S04]  /*2380*/  LDG.E.64 R4, desc[UR4][R42.64+0x90] ;  /* 0x000090042a047981 */ /* 0x000ea8000c1e1b00 */
[----:B------:R-:W3:Y:S01]  /*2390*/  LDG.E.64 R16, desc[UR4][R42.64+0xc8] ;  /* 0x0000c8042a107981 */ /* 0x000ee2000c1e1b00 */
[----:B------:R-:W-:Y:S01]  /*23a0*/  IMAD.MOV.U32 R0, RZ, RZ, R22 ;  /* 0x000000ffff007224 */ /* 0x000fe200078e0016 */
[----:B------:R-:W-:Y:S01]  /*23b0*/  BSSY.RECONVERGENT B1, `(.L_x_35) ;  /* 0x000003e000017945 */ /* 0x000fe20003800200 */
[----:B--2---:R-:W-:Y:S01]  /*23c0*/  DSETP.MIN.AND P2, P3, R22, R4, PT ;  /* 0x000000041600722a */ /* 0x004fe20003b40000 */
[----:B------:R-:W-:Y:S01]  /*23d0*/  MOV R13, R4 ;  /* 0x00000004000d7202 */ /* 0x000fe20000000f00 */
[----:B------:R-:W-:Y:S01]  /*23e0*/  IMAD.MOV.U32 R3, RZ, RZ, R5 ;  /* 0x000000ffff037224 */ /* 0x000fe200078e0005 */
[----:B------:R-:W-:Y:S01]  /*23f0*/  MOV R5, R41 ;  /* 0x0000002900057202 */ /* 0x000fe20000000f00 */
[----:B---3--:R-:W-:-:S02]  /*2400*/  DSETP.MIN.AND P0, P1, R16, R40, PT ;  /* 0x000000281000722a */ /* 0x008fc40003900000 */
[----:B------:R-:W-:Y:S01]  /*2410*/  SEL R12, R0, R13, P2 ;  /* 0x0000000d000c7207 */ /* 0x000fe20001000000 */
[----:B------:R-:W-:-:S05]  /*2420*/  IMAD.MOV.U32 R0, RZ, RZ, R23 ;  /* 0x000000ffff007224 */ /* 0x000fca00078e0017 */
[----:B------:R-:W-:Y:S01]  /*2430*/  FSEL R13, R0, R3, P2 ;  /* 0x00000003000d7208 */ /* 0x000fe20001000000 */
[----:B------:R-:W-:Y:S01]  /*2440*/  IMAD.MOV.U32 R0, RZ, RZ, R17 ;  /* 0x000000ffff007224 */ /* 0x000fe200078e0011 */
[----:B------:R-:W-:Y:S01]  /*2450*/  @P3 LOP3.LUT R13, R3, 0x80000, RZ, 0xfc, !PT ;  /* 0x00080000030d3812 */ /* 0x000fe200078efcff */
[----:B------:R-:W-:-:S03]  /*2460*/  IMAD.MOV.U32 R3, RZ, RZ, R40 ;  /* 0x000000ffff037224 */ /* 0x000fc600078e0028 */
[----:B------:R-:W-:Y:S01]  /*2470*/  FSEL R11, R0, R5, P0 ;  /* 0x00000005000b7208 */ /* 0x000fe20000000000 */
[----:B------:R-:W-:Y:S01]  /*2480*/  IMAD.MOV.U32 R0, RZ, RZ, R16 ;  /* 0x000000ffff007224 */ /* 0x000fe200078e0010 */
[----:B------:R-:W-:-:S04]  /*2490*/  @P1 LOP3.LUT R11, R5, 0x80000, RZ, 0xfc, !PT ;  /* 0x00080000050b1812 */ /* 0x000fc800078efcff */
[----:B------:R-:W-:Y:S01]  /*24a0*/  SEL R10, R0, R3, P0 ;  /* 0x00000003000a7207 */ /* 0x000fe20000000000 */
[----:B------:R-:W-:-:S05]  /*24b0*/  DSETP.GEU.AND P0, PT, R8, R26, PT ;  /* 0x0000001a0800722a */ /* 0x000fca0003f0e000 */
[----:B------:R-:W-:-:S08]  /*24c0*/  DADD R48, R10, -R12 ;  /* 0x000000000a307229 */ /* 0x000fd0000000080c */
[----:B------:R-:W-:Y:S01]  /*24d0*/  DSETP.GE.AND P1, PT, |R48|, 1, PT ;  /* 0x3ff000003000742a */ /* 0x000fe20003f26200 */
[----:B------:R0:W-:Y:S01]  /*24e0*/  @!P0 STG.E.64 desc[UR4][R42.64+0x80], R8 ;  /* 0x000080082a008986 */ /* 0x0001e2000c101b04 */
[----:B------:R-:W-:Y:S01]  /*24f0*/  @!P0 MOV R26, R8 ;  /* 0x00000008001a8202 */ /* 0x000fe20000000f00 */
[----:B------:R-:W-:-:S11]  /*2500*/  @!P0 IMAD.MOV.U32 R27, RZ, RZ, R9 ;  /* 0x000000ffff1b8224 */ /* 0x000fd600078e0009 */
        /* <DEDUP_REMOVED lines=33> */
[----:B------:R-:W-:-:S07]  /*2720*/  MOV R4, 0x2740 ;  /* 0x0000274000047802 */ /* 0x000fce0000000f00 */
[----:B------:R-:W-:Y:S05]  /*2730*/  CALL.REL.NOINC `($__internal_0_$__cuda_sm20_dsqrt_rn_f64_mediumpath_v1) ;  /* 0x0000001c00c07944 */ /* 0x000fea0003c00000 */
[----:B------:R-:W-:Y:S02]  /*2740*/  IMAD.MOV.U32 R12, RZ, RZ, R0 ;  /* 0x000000ffff0c7224 */ /* 0x000fe400078e0000 */
[----:B------:R-:W-:-:S07]  /*2750*/  IMAD.MOV.U32 R13, RZ, RZ, R3 ;  /* 0x000000ffff0d7224 */ /* 0x000fce00078e0003 */
.L_x_38:
[----:B------:R-:W-:Y:S05]  /*2760*/  BSYNC.RECONVERGENT B2 ;  /* 0x0000000000027941 */ /* 0x000fea0003800200 */
.L_x_37:
[----:B------:R-:W-:-:S08]  /*2770*/  DADD R10, R10, R12 ;  /* 0x000000000a0a7229 */ /* 0x000fd0000000000c */
[----:B------:R-:W-:-:S11]  /*2780*/  DMUL R4, R10, 0.5 ;  /* 0x3fe000000a047828 */ /* 0x000fd60000000000 */
.L_x_36:
[----:B------:R-:W-:Y:S05]  /*2790*/  BSYNC.RECONVERGENT B1 ;  /* 0x0000000000017941 */ /* 0x000fea0003800200 */
.L_x_35:
[----:B------:R-:W2:Y:S01]  /*27a0*/  LDG.E.64 R14, desc[UR4][R42.64+0xd0] ;  /* 0x0000d0042a0e7981 */ /* 0x000ea2000c1e1b00 */
[----:B------:R-:W-:Y:S01]  /*27b0*/  DSETP.GEU.AND P0, PT, R4, R24, PT ;  /* 0x000000180400722a */ /* 0x000fe20003f0e000 */
[----:B------:R-:W-:Y:S01]  /*27c0*/  IMAD.MOV.U32 R0, RZ, RZ, R20 ;  /* 0x000000ffff007224 */ /* 0x000fe200078e0014 */
[----:B------:R-:W-:Y:S01]  /*27d0*/  BSSY.RECONVERGENT B1, `(.L_x_39) ;  /* 0x000003d000017945 */ /* 0x000fe20003800200 */
[----:B------:R-:W-:Y:S02]  /*27e0*/  IMAD.MOV.U32 R7, RZ, RZ, R35 ;  /* 0x000000ffff077224 */ /* 0x000fe400078e0023 */
[----:B------:R-:W-:-:S09]  /*27f0*/  IMAD.MOV.U32 R6, RZ, RZ, R21 ;  /* 0x000000ffff067224 */ /* 0x000fd200078e0015 */
[----:B------:R-:W-:Y:S01]  /*2800*/  @!P0 MOV R24, R4 ;  /* 0x0000000400188202 */ /* 0x000fe20000000f00 */
[----:B------:R-:W-:Y:S01]  /*2810*/  @!P0 IMAD.MOV.U32 R25, RZ, RZ, R5 ;  /* 0x000000ffff198224 */ /* 0x000fe200078e0005 */
[----:B------:R0:W-:Y:S02]  /*2820*/  @!P0 STG.E.64 desc[UR4][R42.64+0x98], R4 ;  /* 0x000098042a008986 */ /* 0x0001e4000c101b04 */
[----:B------:R-:W-:Y:S02]  /*2830*/  MOV R3, R24 ;  /* 0x0000001800037202 */ /* 0x000fe40000000f00 */
[----:B------:R-:W-:Y:S01]  /*2840*/  MOV R9, R25 ;  /* 0x0000001900097202 */ /* 0x000fe20000000f00 */
[----:B------:R-:W-:-:S06]  /*2850*/  DSETP.MIN.AND P3, P4, R20, R24, PT ;  /* 0x000000181400722a */ /* 0x000fcc0003c60000 */
[----:B------:R-:W-:Y:S01]  /*2860*/  SEL R10, R0, R3, P3 ;  /* 0x00000003000a7207 */ /* 0x000fe20001800000 */
[----:B------:R-:W-:Y:S01]  /*2870*/  IMAD.MOV.U32 R3, RZ, RZ, R34 ;  /* 0x000000ffff037224 */ /* 0x000fe200078e0022 */
[----:B------:R-:W-:-:S06]  /*2880*/  FSEL R11, R6, R9, P3 ;  /* 0x00000009060b7208 */ /* 0x000fcc0001800000 */
[----:B------:R-:W-:Y:S01]  /*2890*/  @P4 LOP3.LUT R11, R9, 0x80000, RZ, 0xfc, !PT ;  /* 0x00080000090b4812 */ /* 0x000fe200078efcff */
        /* <DEDUP_REMOVED lines=45> */
.L_x_42:
[----:B------:R-:W-:Y:S05]  /*2b70*/  BSYNC.RECONVERGENT B2 ;  /* 0x0000000000027941 */ /* 0x000fea0003800200 */
.L_x_41:
[----:B------:R-:W-:-:S08]  /*2b80*/  DADD R10, R10, R12 ;  /* 0x000000000a0a7229 */ /* 0x000fd0000000000c */
[----:B------:R-:W-:-:S11]  /*2b90*/  DMUL R6, R10, 0.5 ;  /* 0x3fe000000a067828 */ /* 0x000fd60000000000 */
.L_x_40:
[----:B------:R-:W-:Y:S05]  /*2ba0*/  BSYNC.RECONVERGENT B1 ;  /* 0x0000000000017941 */ /* 0x000fea0003800200 */
.L_x_39:
        /* <DEDUP_REMOVED lines=61> */
.L_x_46:
[----:B------:R-:W-:Y:S05]  /*2f80*/  BSYNC.RECONVERGENT B2 ;  /* 0x0000000000027941 */ /* 0x000fea0003800200 */
.L_x_45:
[----:B------:R-:W-:-:S08]  /*2f90*/  DADD R10, R10, R46 ;  /* 0x000000000a0a7229 */ /* 0x000fd0000000002e */
[----:B------:R-:W-:-:S11]  /*2fa0*/  DMUL R8, R10, 0.5 ;  /* 0x3fe000000a087828 */ /* 0x000fd60000000000 */
.L_x_44:
[----:B------:R-:W-:Y:S05]  /*2fb0*/  BSYNC.RECONVERGENT B1 ;  /* 0x0000000000017941 */ /* 0x000fea0003800200 */
.L_x_43:
[----:B------:R-:W2:Y:S04]  /*2fc0*/  LDG.E.64 R4, desc[UR4][R42.64+0xb8] ;  /* 0x0000b8042a047981 */ /* 0x000ea8000c1e1b00 */
[----:B------:R-:W3:Y:S01]  /*2fd0*/  LDG.E.64 R10, desc[UR4][R42.64+0xe0] ;  /* 0x0000e0042a0a7981 */ /* 0x000ee2000c1e1b00 */
[----:B------:R-:W-:Y:S01]  /*2fe0*/  DSETP.GEU.AND P0, PT, R8, R20, PT ;  /* 0x000000140800722a */ /* 0x000fe20003f0e000 */
[----:B------:R-:W-:-:S13]  /*2ff0*/  BSSY.RECONVERGENT B1, `(.L_x_47) ;  /* 0x000003f000017945 */ /* 0x000fda0003800200 */
[----:B------:R-:W-:Y:S01]  /*3000*/  @!P0 MOV R20, R8 ;  /* 0x0000000800148202 */ /* 0x000fe20000000f00 */
[----:B------:R-:W-:Y:S01]  /*3010*/  @!P0 IMAD.MOV.U32 R21, RZ, RZ, R9 ;  /* 0x000000ffff158224 */ /* 0x000fe200078e0009 */
[----:B------:R0:W-:Y:S02]  /*3020*/  @!P0 STG.E.64 desc[UR4][R42.64+0xa8], R8 ;  /* 0x0000a8082a008986 */ /* 0x0001e4000c101b04 */
[----:B------:R-:W-:Y:S02]  /*3030*/  MOV R3, R20 ;  /* 0x0000001400037202 */ /* 0x000fe40000000f00 */
[----:B------:R-:W-:Y:S01]  /*3040*/  MOV R7, R21 ;  /* 0x0000001500077202 */ /* 0x000fe20000000f00 */
[----:B--2---:R-:W-:Y:S01]  /*3050*/  DSETP.MIN.AND P3, P4, R4, R20, PT ;  /* 0x000000140400722a */ /* 0x004fe20003c60000 */
[----:B------:R-:W-:Y:S02]  /*3060*/  IMAD.MOV.U32 R0, RZ, RZ, R4 ;  /* 0x000000ffff007224 */ /* 0x000fe400078e0004 */
[----:B------:R-:W-:Y:S01]  /*3070*/  IMAD.MOV.U32 R6, RZ, RZ, R5 ;  /* 0x000000ffff067224 */ /* 0x000fe200078e0005 */
[----:B---3--:R-:W-:Y:S01]  /*3080*/  DSETP.MIN.AND P1, P2, R10, R26, PT ;  /* 0x0000001a0a00722a */ /* 0x008fe20003a20000 */
[----:B------:R-:W-:Y:S01]  /*3090*/  IMAD.MOV.U32 R5, RZ, RZ, R27 ;  /* 0x000000ffff057224 */ /* 0x000fe200078e001b */
[----:B------:R-:W-:Y:S01]  /*30a0*/  SEL R4, R0, R3, P3 ;  /* 0x0000000300047207 */ /* 0x000fe20001800000 */
[----:B------:R-:W-:Y:S01]  /*30b0*/  IMAD.MOV.U32 R0, RZ, RZ, R11 ;  /* 0x000000ffff007224 */ /* 0x000fe200078e000b */
[----:B------:R-:W-:Y:S01]  /*30c0*/  FSEL R45, R6, R7, P3 ;  /* 0x00000007062d7208 */ /* 0x000fe20001800000 */
[----:B------:R-:W-:-:S03]  /*30d0*/  IMAD.MOV.U32 R3, RZ, RZ, R26 ;  /* 0x000000ffff037224 */ /* 0x000fc600078e001a */
        /* <DEDUP_REMOVED lines=40> */
[----:B------:R-:W-:Y:S01]  /*3360*/  MOV R4, 0x3390 ;  /* 0x0000339000047802 */ /* 0x000fe20000000f00 */
[----:B------:R-:W-:-:S07]  /*3370*/  IMAD.MOV.U32 R3, RZ, RZ, R5 ;  /* 0x000000ffff037224 */ /* 0x000fce00078e0005 */
[----:B------:R-:W-:Y:S05]  /*3380*/  CALL.REL.NOINC `($__internal_0_$__cuda_sm20_dsqrt_rn_f64_mediumpath_v1) ;  /* 0x0000001000ac7944 */ /* 0x000fea0003c00000 */
[----:B------:R-:W-:Y:S01]  /*3390*/  IMAD.MOV.U32 R52, RZ, RZ, R0 ;  /* 0x000000ffff347224 */ /* 0x000fe200078e0000 */
[----:B------:R-:W-:-:S07]  /*33a0*/  MOV R53, R3 ;  /* 0x0000000300357202 */ /* 0x000fce0000000f00 */
.L_x_50:
[----:B------:R-:W-:Y:S05]  /*33b0*/  BSYNC.RECONVERGENT B2 ;  /* 0x0000000000027941 */ /* 0x000fea0003800200 */
.L_x_49:
[----:B------:R-:W-:-:S08]  /*33c0*/  DADD R46, R46, R52 ;  /* 0x000000002e2e7229 */ /* 0x000fd00000000034 */
[----:B------:R-:W-:-:S11]  /*33d0*/  DMUL R6, R46, 0.5 ;  /* 0x3fe000002e067828 */ /* 0x000fd60000000000 */
.L_x_48:
[----:B------:R-:W-:Y:S05]  /*33e0*/  BSYNC.RECONVERGENT B1 ;  /* 0x0000000000017941 */ /* 0x000fea0003800200 */
.L_x_47:
[----:B------:R-:W2:Y:S04]  /*33f0*/  LDG.E.64 R8, desc[UR4][R42.64+0xf8] ;  /* 0x0000f8042a087981 */ /* 0x000ea8000c1e1b00 */
[----:B------:R-:W3:Y:S01]  /*3400*/  LDG.E.64 R4, desc[UR4][R42.64+0xc0] ;  /* 0x0000c0042a047981 */ /* 0x000ee2000c1e1b00 */
[----:B------:R-:W-:Y:S01]  /*3410*/  IMAD.MOV.U32 R3, RZ, RZ, R24 ;  /* 0x000000ffff037224 */ /* 0x000fe200078e0018 */
[----:B------:R-:W-:Y:S01]  /*3420*/  BSSY.RECONVERGENT B1, `(.L_x_51) ;  /* 0x000003d000017945 */ /* 0x000fe20003800200 */
[----:B------:R-:W-:Y:S01]  /*3430*/  IMAD.MOV.U32 R0, RZ, RZ, R25 ;  /* 0x000000ffff007224 */ /* 0x000fe200078e0019 */
[----:B--2---:R-:W-:Y:S01]  /*3440*/  DSETP.MIN.AND P0, P1, R8, R24, PT ;  /* 0x000000180800722a */ /* 0x004fe20003900000 */
[----:B------:R-:W-:Y:S01]  /*3450*/  IMAD.MOV.U32 R46, RZ, RZ, R8 ;  /* 0x000000ffff2e7224 */ /* 0x000fe200078e0008 */
[----:B---3--:R-:W-:Y:S01]  /*3460*/  DSETP.MIN.AND P2, P3, R14, R4, PT ;  /* 0x000000040e00722a */ /* 0x008fe20003b40000 */
[----:B------:R-:W-:-:S03]  /*3470*/  IMAD.MOV.U32 R8, RZ, RZ, R5 ;  /* 0x000000ffff087224 */ /* 0x000fc600078e0005 */
[----:B------:R-:W-:Y:S02]  /*3480*/  SEL R46, R46, R3, P0 ;  /* 0x000000032e2e7207 */ /* 0x000fe40000000000 */
[----:B------:R-:W-:Y:S02]  /*3490*/  MOV R3, R15 ;  /* 0x0000000f00037202 */ /* 0x000fe40000000f00 */
[----:B------:R-:W-:Y:S01]  /*34a0*/  FSEL R47, R9, R0, P0 ;  /* 0x00000000092f7208 */ /* 0x000fe20000000000 */
[----:B------:R-:W-:Y:S01]  /*34b0*/  DSETP.GEU.AND P0, PT, R6, R18, PT ;  /* 0x000000120600722a */ /* 0x000fe20003f0e000 */
[----:B------:R-:W-:Y:S02]  /*34c0*/  FSEL R3, R3, R8, P2 ;  /* 0x0000000803037208 */ /* 0x000fe40001000000 */
[----:B------:R-:W-:Y:S01]  /*34d0*/  @P1 LOP3.LUT R47, R0, 0x80000, RZ, 0xfc, !PT ;  /* 0x00080000002f1812 */ /* 0x000fe200078efcff */
[----:B------:R-:W-:Y:S01]  /*34e0*/  IMAD.MOV.U32 R0, RZ, RZ, R14 ;  /* 0x000000ffff007224 */ /* 0x000fe200078e000e */
[----:B------:R-:W-:-:S04]  /*34f0*/  @P3 LOP3.LUT R3, R8, 0x80000, RZ, 0xfc, !PT ;  /* 0x0008000008033812 */ /* 0x000fc800078efcff */
[----:B------:R-:W-:Y:S01]  /*3500*/  SEL R4, R0, R4, P2 ;  /* 0x0000000400047207 */ /* 0x000fe20001000000 */
[----:B------:R-:W-:-:S04]  /*3510*/  IMAD.MOV.U32 R5, RZ, RZ, R3 ;  /* 0x000000ffff057224 */ /* 0x000fc800078e0003 */
[----:B------:R0:W-:Y:S01]  /*3520*/  @!P0 STG.E.64 desc[UR4][R42.64+0xb0], R6 ;  /* 0x0000b0062a008986 */ /* 0x0001e2000c101b04 */
[----:B------:R-:W-:Y:S02]  /*3530*/  @!P0 IMAD.MOV.U32 R18, RZ, RZ, R6 ;  /* 0x000000ffff128224 */ /* 0x000fe400078e0006 */
[----:B------:R-:W-:Y:S01]  /*3540*/  @!P0 IMAD.MOV.U32 R19, RZ, RZ, R7 ;  /* 0x000000ffff138224 */ /* 0x000fe200078e0007 */
[----:B------:R-:W-:-:S08]  /*3550*/  DADD R48, R46, -R4 ;  /* 0x000000002e307229 */ /* 0x000fd00000000804 */
[----:B------:R-:W-:-:S14]  /*3560*/  DSETP.GE.AND P1, PT, |R48|, 1, PT ;  /* 0x3ff000003000742a */ /* 0x000fdc0003f26200 */
[----:B------:R-:W-:Y:S01]  /*3570*/  @P1 DSETP.MIN.AND P2, P3, R46, R4, PT ;  /* 0x000000042e00122a */ /* 0x000fe20003b40000 */
[----:B------:R-:W-:Y:S01]  /*3580*/  @P1 IMAD.MOV.U32 R3, RZ, RZ, R5 ;  /* 0x000000ffff031224 */ /* 0x000fe200078e0005 */
[----:B------:R-:W-:-:S04]  /*3590*/  @P1 MOV R0, R47 ;  /* 0x0000002f00001202 */ /* 0x000fc80000000f00 */
        /* <DEDUP_REMOVED lines=32> */
[----:B------:R-:W-:Y:S01]  /*37a0*/  IMAD.MOV.U32 R52, RZ, RZ, R0 ;  /* 0x000000ffff347224 */ /* 0x000fe200078e0000 */
[----:B------:R-:W-:-:S07]  /*37b0*/  MOV R53, R3 ;  /* 0x0000000300357202 */ /* 0x000fce0000000f00 */
.L_x_54:
[----:B------:R-:W-:Y:S05]  /*37c0*/  BSYNC.RECONVERGENT B2 ;  /* 0x0000000000027941 */ /* 0x000fea0003800200 */
.L_x_53:
[----:B------:R-:W-:-:S08]  /*37d0*/  DADD R46, R46, R52 ;  /* 0x000000002e2e7229 */ /* 0x000fd00000000034 */
[----:B------:R-:W-:-:S11]  /*37e0*/  DMUL R8, R46, 0.5 ;  /* 0x3fe000002e087828 */ /* 0x000fd60000000000 */
.L_x_52:
[----:B------:R-:W-:Y:S05]  /*37f0*/  BSYNC.RECONVERGENT B1 ;  /* 0x0000000000017941 */ /* 0x000fea0003800200 */
.L_x_51:
[----:B------:R-:W2:Y:S01]  /*3800*/  LDG.E.64 R6, desc[UR4][R42.64+0x100] ;  /* 0x000100042a067981 */ /* 0x000ea2000c1e1b00 */
[----:B------:R-:W-:Y:S01]  /*3810*/  DSETP.GEU.AND P0, PT, R8, R16, PT ;  /* 0x000000100800722a */ /* 0x000fe20003f0e000 */
[----:B------:R-:W-:Y:S01]  /*3820*/  MOV R0, R12 ;  /* 0x0000000c00007202 */ /* 0x000fe20000000f00 */
[----:B------:R-:W-:-:S12]  /*3830*/  BSSY.RECONVERGENT B1, `(.L_x_55) ;  /* 0x000003c000017945 */ /* 0x000fd80003800200 */
[----:B------:R-:W-:Y:S01]  /*3840*/  @!P0 IMAD.MOV.U32 R16, RZ, RZ, R8 ;  /* 0x000000ffff108224 */ /* 0x000fe200078e0008 */
[----:B------:R0:W-:Y:S01]  /*3850*/  @!P0 STG.E.64 desc[UR4][R42.64+0xc8], R8 ;  /* 0x0000c8082a008986 */ /* 0x0001e2000c101b04 */
[----:B------:R-:W-:Y:S02]  /*3860*/  @!P0 IMAD.MOV.U32 R17, RZ, RZ, R9 ;  /* 0x000000ffff118224 */ /* 0x000fe400078e0009 */
[----:B------:R-:W-:-:S04]  /*3870*/  IMAD.MOV.U32 R3, RZ, RZ, R16 ;  /* 0x000000ffff037224 */ /* 0x000fc800078e0010 */
[----:B------:R-:W-:-:S06]  /*3880*/  DSETP.MIN.AND P3, P4, R12, R16, PT ;  /* 0x000000100c00722a */ /* 0x000fcc0003c60000 */
[----:B------:R-:W-:Y:S01]  /*3890*/  SEL R4, R0, R3, P3 ;  /* 0x0000000300047207 */ /* 0x000fe20001800000 */
[----:B------:R-:W-:Y:S01]  /*38a0*/  IMAD.MOV.U32 R0, RZ, RZ, R23 ;  /* 0x000000ffff007224 */ /* 0x000fe200078e0017 */
[----:B------:R-:W-:Y:S01]  /*38b0*/  MOV R3, R13 ;  /* 0x0000000d00037202 */ /* 0x000fe20000000f00 */
[----:B--2---:R-:W-:Y:S01]  /*38c0*/  DSETP.MIN.AND P1, P2, R6, R22, PT ;  /* 0x000000160600722a */ /* 0x004fe20003a20000 */
[----:B------:R-:W-:Y:S02]  /*38d0*/  IMAD.MOV.U32 R46, RZ, RZ, R6 ;  /* 0x000000ffff2e7224 */ /* 0x000fe400078e0006 */
[----:B------:R-:W-:-:S03]  /*38e0*/  IMAD.MOV.U32 R6, RZ, RZ, R17 ;  /* 0x000000ffff067224 */ /* 0x000fc600078e0011 */
[----:B------:R-:W-:Y:S02]  /*38f0*/  FSEL R47, R7, R0, P1 ;  /* 0x00000000072f7208 */ /* 0x000fe40000800000 */
[----:B------:R-:W-:Y:S02]  /*3900*/  FSEL R5, R3, R6, P3 ;  /* 0x0000000603057208 */ /* 0x000fe40001800000 */
[----:B------:R-:W-:Y:S02]  /*3910*/  MOV R3, R22 ;  /* 0x0000001600037202 */ /* 0x000fe40000000f00 */
[----:B------:R-:W-:Y:S02]  /*3920*/  @P4 LOP3.LUT R5, R6, 0x80000, RZ, 0xfc, !PT ;  /* 0x0008000006054812 */ /* 0x000fe400078efcff */
        /* <DEDUP_REMOVED lines=41> */
.L_x_58:
[----:B------:R-:W-:Y:S05]  /*3bc0*/  BSYNC.RECONVERGENT B2 ;  /* 0x0000000000027941 */ /* 0x000fea0003800200 */
.L_x_57:
[----:B------:R-:W-:-:S08]  /*3bd0*/  DADD R46, R46, R52 ;  /* 0x000000002e2e7229 */ /* 0x000fd00000000034 */
[----:B------:R-:W-:-:S11]  /*3be0*/  DMUL R44, R46, 0.5 ;  /* 0x3fe000002e2c7828 */ /* 0x000fd60000000000 */
.L_x_56:
[----:B------:R-:W-:Y:S05]  /*3bf0*/  BSYNC.RECONVERGENT B1 ;  /* 0x0000000000017941 */ /* 0x000fea0003800200 */
.L_x_55:
[----:B------:R-:W2:Y:S01]  /*3c00*/  LDG.E.64 R6, desc[UR4][R42.64+0x108] ;  /* 0x000108042a067981 */ /* 0x000ea2000c1e1b00 */
[----:B------:R-:W-:Y:S01]  /*3c10*/  DSETP.GEU.AND P0, PT, R44, R14, PT ;  /* 0x0000000e2c00722a */ /* 0x000fe20003f0e000 */
[----:B------:R-:W-:Y:S01]  /*3c20*/  IMAD.MOV.U32 R0, RZ, RZ, R10 ;  /* 0x000000ffff007224 */ /* 0x000fe200078e000a */
[----:B------:R-:W-:-:S12]  /*3c30*/  BSSY.RECONVERGENT B1, `(.L_x_59) ;  /* 0x000003c000017945 */ /* 0x000fd80003800200 */
[----:B------:R-:W-:Y:S01]  /*3c40*/  @!P0 MOV R14, R44 ;  /* 0x0000002c000e8202 */ /* 0x000fe20000000f00 */
[----:B------:R-:W-:Y:S01]  /*3c50*/  @!P0 IMAD.MOV.U32 R15, RZ, RZ, R45 ;  /* 0x000000ffff0f8224 */ /* 0x000fe200078e002d */
[----:B------:R0:W-:Y:S03]  /*3c60*/  @!P0 STG.E.64 desc[UR4][R42.64+0xd0], R44 ;  /* 0x0000d02c2a008986 */ /* 0x0001e6000c101b04 */
[----:B------:R-:W-:Y:S02]  /*3c70*/  IMAD.MOV.U32 R3, RZ, RZ, R14 ;  /* 0x000000ffff037224 */ /* 0x000fe400078e000e */
[----:B------:R-:W-:-:S06]  /*3c80*/  DSETP.MIN.AND P3, P4, R10, R14, PT ;  /* 0x0000000e0a00722a */ /* 0x000fcc0003c60000 */
[----:B------:R-:W-:Y:S01]  /*3c90*/  SEL R4, R0, R3, P3 ;  /* 0x0000000300047207 */ /* 0x000fe20001800000 */
[----:B------:R-:W-:Y:S01]  /*3ca0*/  IMAD.MOV.U32 R3, RZ, RZ, R11 ;  /* 0x000000ffff037224 */ /* 0x000fe200078e000b */
[----:B------:R-:W-:Y:S01]  /*3cb0*/  MOV R0, R21 ;  /* 0x0000001500007202 */ /* 0x000fe20000000f00 */
[----:B--2---:R-:W-:Y:S01]  /*3cc0*/  DSETP.MIN.AND P1, P2, R6, R20, PT ;  /* 0x000000140600722a */ /* 0x004fe20003a20000 */
[----:B------:R-:W-:Y:S01]  /*3cd0*/  MOV R46, R6 ;  /* 0x00000006002e7202 */ /* 0x000fe20000000f00 */
[----:B------:R-:W-:-:S04]  /*3ce0*/  IMAD.MOV.U32 R6, RZ, RZ, R15 ;  /* 0x000000ffff067224 */ /* 0x000fc800078e000f */
        /* <DEDUP_REMOVED lines=43> */
[----:B------:R-:W-:Y:S01]  /*3fa0*/  MOV R52, R0 ;  /* 0x0000000000347202 */ /* 0x000fe20000000f00 */
[----:B------:R-:W-:-:S07]  /*3fb0*/  IMAD.MOV.U32 R53, RZ, RZ, R3 ;  /* 0x000000ffff357224 */ /* 0x000fce00078e0003 */
.L_x_62:
[----:B------:R-:W-:Y:S05]  /*3fc0*/  BSYNC.RECONVERGENT B2 ;  /* 0x0000000000027941 */ /* 0x000fea0003800200 */
.L_x_61:
[----:B------:R-:W-:-:S08]  /*3fd0*/  DADD R46, R46, R52 ;  /* 0x000000002e2e7229 */ /* 0x000fd00000000034 */
[----:B------:R-:W-:-:S11]  /*3fe0*/  DMUL R6, R46, 0.5 ;  /* 0x3fe000002e067828 */ /* 0x000fd60000000000 */
.L_x_60:
[----:B------:R-:W-:Y:S05]  /*3ff0*/  BSYNC.RECONVERGENT B1 ;  /* 0x0000000000017941 */ /* 0x000fea0003800200 */
.L_x_59:
[----:B------:R-:W2:Y:S04]  /*4000*/  LDG.E.64 R8, desc[UR4][R42.64+0x110] ;  /* 0x000110042a087981 */ /* 0x000ea8000c1e1b00 */
[----:B------:R-:W3:Y:S01]  /*4010*/  LDG.E.64 R4, desc[UR4][R42.64+0xe8] ;  /* 0x0000e8042a047981 */ /* 0x000ee2000c1e1b00 */
[----:B------:R-:W-:Y:S01]  /*4020*/  DSETP.GEU.AND P0, PT, R6, R12, PT ;  /* 0x0000000c0600722a */ /* 0x000fe20003f0e000 */
[----:B------:R-:W-:Y:S01]  /*4030*/  IMAD.MOV.U32 R45, RZ, RZ, R19 ;  /* 0x000000ffff2d7224 */ /* 0x000fe200078e0013 */
[----:B------:R-:W-:Y:S01]  /*4040*/  MOV R3, R18 ;  /* 0x0000001200037202 */ /* 0x000fe20000000f00 */
[----:B------:R-:W-:Y:S11]  /*4050*/  BSSY.RECONVERGENT B1, `(.L_x_63) ;  /* 0x000003b000017945 */ /* 0x000ff60003800200 */
[----:B------:R-:W-:Y:S01]  /*4060*/  @!P0 IMAD.MOV.U32 R12, RZ, RZ, R6 ;  /* 0x000000ffff0c8224 */ /* 0x000fe200078e0006 */
[----:B------:R-:W-:Y:S01]  /*4070*/  @!P0 MOV R13, R7 ;  /* 0x00000007000d8202 */ /* 0x000fe20000000f00 */
[----:B------:R0:W-:Y:S01]  /*4080*/  @!P0 STG.E.64 desc[UR4][R42.64+0xd8], R6 ;  /* 0x0000d8062a008986 */ /* 0x0001e2000c101b04 */
[----:B--2---:R-:W-:Y:S01]  /*4090*/  DSETP.MIN.AND P1, P2, R8, R18, PT ;  /* 0x000000120800722a */ /* 0x004fe20003a20000 */
[----:B------:R-:W-:-:S02]  /*40a0*/  IMAD.MOV.U32 R0, RZ, RZ, R9 ;  /* 0x000000ffff007224 */ /* 0x000fc400078e0009 */
[----:B------:R-:W-:Y:S01]  /*40b0*/  IMAD.MOV.U32 R9, RZ, RZ, R13 ;  /* 0x000000ffff097224 */ /* 0x000fe200078e000d */
[----:B---3--:R-:W-:Y:S02]  /*40c0*/  DSETP.MIN.AND P3, P4, R4, R12, PT ;  /* 0x0000000c0400722a */ /* 0x008fe40003c60000 */
[----:B------:R-:W-:Y:S01]  /*40d0*/  FSEL R47, R0, R45, P1 ;  /* 0x0000002d002f7208 */ /* 0x000fe20000800000 */
[----:B------:R-:W-:Y:S01]  /*40e0*/  IMAD.MOV.U32 R0, RZ, RZ, R5 ;  /* 0x000000ffff007224 */ /* 0x000fe200078e0005 */
[----:B------:R-:W-:Y:S02]  /*40f0*/  SEL R46, R8, R3, P1 ;  /* 0x00000003082e7207 */ /* 0x000fe40000800000 */
[----:B------:R-:W-:-:S04]  /*4100*/  MOV R3, R12 ;  /* 0x0000000c00037202 */ /* 0x000fc80000000f00 */
[----:B------:R-:W-:Y:S02]  /*4110*/  @P2 LOP3.LUT R47, R45, 0x80000, RZ, 0xfc, !PT ;  /* 0x000800002d2f2812 */ /* 0x000fe400078efcff */
[----:B------:R-:W-:Y:S02]  /*4120*/  FSEL R45, R0, R9, P3 ;  /* 0x00000009002d7208 */ /* 0x000fe40001800000 */
[----:B------:R-:W-:Y:S02]  /*4130*/  @P4 LOP3.LUT R45, R9, 0x80000, RZ, 0xfc, !PT ;  /* 0x00080000092d4812 */ /* 0x000fe400078efcff */
        /* <DEDUP_REMOVED lines=41> */
.L_x_66:
[----:B------:R-:W-:Y:S05]  /*43d0*/  BSYNC.RECONVERGENT B2 ;  /* 0x0000000000027941 */ /* 0x000fea0003800200 */
.L_x_65:
[----:B------:R-:W-:-:S08]  /*43e0*/  DADD R46, R46, R52 ;  /* 0x000000002e2e7229 */ /* 0x000fd00000000034 */
[----:B------:R-:W-:-:S11]  /*43f0*/  DMUL R8, R46, 0.5 ;  /* 0x3fe000002e087828 */ /* 0x000fd60000000000 */
.L_x_64:
[----:B------:R-:W-:Y:S05]  /*4400*/  BSYNC.RECONVERGENT B1 ;  /* 0x0000000000017941 */ /* 0x000fea0003800200 */
.L_x_63:
[----:B------:R-:W-:Y:S01]  /*4410*/  DADD R36, RZ, R36 ;  /* 0x00000000ff247229 */ /* 0x000fe20000000024 */
[----:B------:R-:W0:Y:S01]  /*4420*/  S2R R0, SR_LANEID ;  /* 0x0000000000007919 */ /* 0x000e220000000000 */
[----:B------:R-:W-:Y:S01]  /*4430*/  DSETP.GEU.AND P0, PT, R8, R10, PT ;  /* 0x0000000a0800722a */ /* 0x000fe20003f0e000 */
[----:B------:R-:W1:Y:S01]  /*4440*/  LDC.64 R4, c[0x0][0x388] ;  /* 0x0000e200ff047b82 */ /* 0x000e620000000a00 */
[----:B------:R-:W-:Y:S02]  /*4450*/  VOTEU.ANY UR6, UPT, PT ;  /* 0x0000000000067886 */ /* 0x000fe400038e0100 */
[----:B------:R-:W-:Y:S02]  /*4460*/  UFLO.U32 UR7, UR6 ;  /* 0x00000006000772bd */ /* 0x000fe400080e0000 */
[----:B------:R-:W2:Y:S01]  /*4470*/  POPC R3, UR6 ;  /* 0x0000000600037d09 */ /* 0x000ea20008000000 */
[----:B------:R-:W-:Y:S02]  /*4480*/  DADD R36, R36, R38 ;  /* 0x0000000024247229 */ /* 0x000fe40000000026 */
[----:B------:R-:W2:Y:S06]  /*4490*/  LDC.64 R6, c[0x0][0x3a8] ;  /* 0x0000ea00ff067b82 */ /* 0x000eac0000000a00 */
[----:B------:R-:W-:Y:S01]  /*44a0*/  DADD R36, R36, R32 ;  /* 0x0000000024247229 */ /* 0x000fe20000000020 */
[----:B------:R-:W-:Y:S01]  /*44b0*/  @!P0 IMAD.MOV.U32 R10, RZ, RZ, R8 ;  /* 0x000000ffff0a8224 */ /* 0x000fe200078e0008 */
[----:B------:R-:W-:Y:S01]  /*44c0*/  @!P0 STG.E.64 desc[UR4][R42.64+0xe0], R8 ;  /* 0x0000e0082a008986 */ /* 0x000fe2000c101b04 */
[----:B------:R-:W-:-:S05]  /*44d0*/  @!P0 IMAD.MOV.U32 R11, RZ, RZ, R9 ;  /* 0x000000ffff0b8224 */ /* 0x000fca00078e0009 */
[----:B------:R-:W-:Y:S01]  /*44e0*/  DADD R36, R36, R28 ;  /* 0x0000000024247229 */ /* 0x000fe2000000001c */
[----:B-1----:R-:W-:-:S07]  /*44f0*/  IMAD.WIDE R4, R2, 0x8, R4 ;  /* 0x0000000802047825 */ /* 0x002fce00078e0204 */
[----:B------:R-:W-:Y:S01]  /*4500*/  DADD R36, R36, R40 ;  /* 0x0000000024247229 */ /* 0x000fe20000000028 */
[----:B0-----:R-:W-:-:S07]  /*4510*/  ISETP.EQ.U32.AND P1, PT, R0, UR7, PT ;  /* 0x0000000700007c0c */ /* 0x001fce000bf22070 */
[----:B------:R-:W-:-:S08]  /*4520*/  DADD R36, R36, R34 ;  /* 0x0000000024247229 */ /* 0x000fd00000000022 */
[----:B------:R-:W-:-:S08]  /*4530*/  DADD R36, R36, R30 ;  /* 0x0000000024247229 */ /* 0x000fd0000000001e */
[----:B------:R-:W-:-:S08]  /*4540*/  DADD R36, R36, R26 ;  /* 0x0000000024247229 */ /* 0x000fd0000000001a */
[----:B------:R-:W-:-:S08]  /*4550*/  DADD R36, R36, R24 ;  /* 0x0000000024247229 */ /* 0x000fd00000000018 */
[----:B------:R-:W-:-:S08]  /*4560*/  DADD R36, R36, R22 ;  /* 0x0000000024247229 */ /* 0x000fd00000000016 */
[----:B------:R-:W-:-:S08]  /*4570*/  DADD R36, R36, R20 ;  /* 0x0000000024247229 */ /* 0x000fd00000000014 */
[----:B------:R-:W-:-:S08]  /*4580*/  DADD R36, R36, R18 ;  /* 0x0000000024247229 */ /* 0x000fd00000000012 */
[----:B------:R-:W-:-:S08]  /*4590*/  DADD R36, R36, R16 ;  /* 0x0000000024247229 */ /* 0x000fd00000000010 */
[----:B------:R-:W-:Y:S01]  /*45a0*/  DADD R36, R36, R14 ;  /* 0x0000000024247229 */ /* 0x000fe2000000000e */
[----:B------:R-:W0:Y:S07]  /*45b0*/  LDC.64 R14, c[0x0][0x398] ;  /* 0x0000e600ff0e7b82 */ /* 0x000e2e0000000a00 */
[----:B------:R-:W-:-:S08]  /*45c0*/  DADD R36, R36, R12 ;  /* 0x0000000024247229 */ /* 0x000fd0000000000c */
[----:B------:R-:W-:-:S08]  /*45d0*/  DADD R36, R36, R10 ;  /* 0x0000000024247229 */ /* 0x000fd0000000000a */
[----:B------:R-:W-:Y:S01]  /*45e0*/  DMUL R36, R36, 0.0625 ;  /* 0x3fb0000024247828 */ /* 0x000fe20000000000 */
[----:B0-----:R-:W-:-:S06]  /*45f0*/  IMAD.WIDE R14, R2, 0x4, R14 ;  /* 0x00000004020e7825 */ /* 0x001fcc00078e020e */
[----:B------:R-:W-:Y:S04]  /*4600*/  STG.E.64 desc[UR4][R4.64], R36 ;  /* 0x0000002404007986 */ /* 0x000fe8000c101b04 */
[----:B------:R-:W-:Y:S04]  /*4610*/  STG.E desc[UR4][R14.64], RZ ;  /* 0x000000ff0e007986 */ /* 0x000fe8000c101904 */
[----:B--2---:R-:W-:Y:S01]  /*4620*/  @P1 REDG.E.ADD.STRONG.GPU desc[UR4][R6.64], R3 ;  /* 0x000000030600198e */ /* 0x004fe2000c12e104 */
[----:B------:R-:W-:Y:S05]  /*4630*/  EXIT ;  /* 0x000000000000794d */ /* 0x000fea0003800000 */
        .weak           $__internal_0_$__cuda_sm20_dsqrt_rn_f64_mediumpath_v1
        .type           $__internal_0_$__cuda_sm20_dsqrt_rn_f64_mediumpath_v1,@function
        .size           $__internal_0_$__cuda_sm20_dsqrt_rn_f64_mediumpath_v1,(.L_x_72 - $__internal_0_$__cuda_sm20_dsqrt_rn_f64_mediumpath_v1)
$__internal_0_$__cuda_sm20_dsqrt_rn_f64_mediumpath_v1:
[----:B------:R-:W-:Y:S01]  /*4640*/  ISETP.GE.U32.AND P0, PT, R44, -0x3400000, PT ;  /* 0xfcc000002c00780c */ /* 0x000fe20003f06070 */
[----:B------:R-:W-:Y:S01]  /*4650*/  BSSY.RECONVERGENT B0, `(.L_x_67) ;  /* 0x0000026000007945 */ /* 0x000fe20003800200 */
[----:B------:R-:W-:Y:S01]  /*4660*/  MOV R44, R48 ;  /* 0x00000030002c7202 */ /* 0x000fe20000000f00 */
[----:B------:R-:W-:Y:S02]  /*4670*/  IMAD.MOV.U32 R48, RZ, RZ, R0 ;  /* 0x000000ffff307224 */ /* 0x000fe400078e0000 */
[----:B------:R-:W-:-:S08]  /*4680*/  IMAD.MOV.U32 R49, RZ, RZ, R3 ;  /* 0x000000ffff317224 */ /* 0x000fd000078e0003 */
[----:B------:R-:W-:Y:S05]  /*4690*/  @!P0 BRA `(.L_x_68) ;  /* 0x0000000000208947 */ /* 0x000fea0003800000 */
[----:B------:R-:W-:-:S10]  /*46a0*/  DFMA.RM R8, R6, R48, R8 ;  /* 0x000000300608722b */ /* 0x000fd40000004008 */
[----:B------:R-:W-:-:S04]  /*46b0*/  IADD3 R6, P0, PT, R8, 0x1, RZ ;  /* 0x0000000108067810 */ /* 0x000fc80007f1e0ff */
[----:B------:R-:W-:-:S06]  /*46c0*/  IADD3.X R7, PT, PT, RZ, R9, RZ, P0, !PT ;  /* 0x00000009ff077210 */ /* 0x000fcc00007fe4ff */
[----:B------:R-:W-:-:S08]  /*46d0*/  DFMA.RP R44, -R8, R6, R44 ;  /* 0x00000006082c722b */ /* 0x000fd0000000812c */
[----:B------:R-:W-:-:S06]  /*46e0*/  DSETP.GT.AND P0, PT, R44, RZ, PT ;  /* 0x000000ff2c00722a */ /* 0x000fcc0003f04000 */
[----:B------:R-:W-:Y:S02]  /*46f0*/  FSEL R6, R6, R8, P0 ;  /* 0x0000000806067208 */ /* 0x000fe40000000000 */
[----:B------:R-:W-:Y:S01]  /*4700*/  FSEL R7, R7, R9, P0 ;  /* 0x0000000907077208 */ /* 0x000fe20000000000 */
[----:B------:R-:W-:Y:S06]  /*4710*/  BRA `(.L_x_69) ;  /* 0x0000000000647947 */ /* 0x000fec0003800000 */
.L_x_68:
[----:B------:R-:W-:-:S14]  /*4720*/  DSETP.NE.AND P0, PT, R44, RZ, PT ;  /* 0x000000ff2c00722a */ /* 0x000fdc0003f05000 */
[----:B------:R-:W-:Y:S05]  /*4730*/  @!P0 BRA `(.L_x_70) ;  /* 0x0000000000588947 */ /* 0x000fea0003800000 */
[----:B------:R-:W-:-:S13]  /*4740*/  ISETP.GE.AND P0, PT, R45, RZ, PT ;  /* 0x000000ff2d00720c */ /* 0x000fda0003f06270 */
[----:B------:R-:W-:Y:S02]  /*4750*/  @!P0 IMAD.MOV.U32 R6, RZ, RZ, 0x0 ;  /* 0x00000000ff068424 */ /* 0x000fe400078e00ff */
[----:B------:R-:W-:Y:S01]  /*4760*/  @!P0 IMAD.MOV.U32 R7, RZ, RZ, -0x80000 ;  /* 0xfff80000ff078424 */ /* 0x000fe200078e00ff */
[----:B------:R-:W-:Y:S06]  /*4770*/  @!P0 BRA `(.L_x_69) ;  /* 0x00000000004c8947 */ /* 0x000fec0003800000 */
[----:B------:R-:W-:-:S13]  /*4780*/  ISETP.GT.AND P0, PT, R45, 0x7fefffff, PT ;  /* 0x7fefffff2d00780c */ /* 0x000fda0003f04270 */
[----:B------:R-:W-:Y:S05]  /*4790*/  @P0 BRA `(.L_x_70) ;  /* 0x0000000000400947 */ /* 0x000fea0003800000 */
[----:B------:R-:W-:Y:S01]  /*47a0*/  DMUL R48, R44, 8.11296384146066816958e+31 ;  /* 0x469000002c307828 */ /* 0x000fe20000000000 */
[----:B------:R-:W-:Y:S01]  /*47b0*/  IMAD.MOV.U32 R6, RZ, RZ, 0x0 ;  /* 0x00000000ff067424 */ /* 0x000fe200078e00ff */
[----:B------:R-:W-:Y:S01]  /*47c0*/  MOV R44, RZ ;  /* 0x000000ff002c7202 */ /* 0x000fe20000000f00 */
[----:B------:R-:W-:-:S03]  /*47d0*/  IMAD.MOV.U32 R7, RZ, RZ, 0x3fd80000 ;  /* 0x3fd80000ff077424 */ /* 0x000fc600078e00ff */
[----:B------:R-:W0:Y:S02]  /*47e0*/  MUFU.RSQ64H R45, R49 ;  /* 0x00000031002d7308 */ /* 0x000e240000001c00 */
[----:B0-----:R-:W-:-:S08]  /*47f0*/  DMUL R8, R44, R44 ;  /* 0x0000002c2c087228 */ /* 0x001fd00000000000 */
[----:B------:R-:W-:-:S08]  /*4800*/  DFMA R8, R48, -R8, 1 ;  /* 0x3ff000003008742b */ /* 0x000fd00000000808 */
[----:B------:R-:W-:Y:S02]  /*4810*/  DFMA R6, R8, R6, 0.5 ;  /* 0x3fe000000806742b */ /* 0x000fe40000000006 */
[----:B------:R-:W-:-:S08]  /*4820*/  DMUL R8, R44, R8 ;  /* 0x000000082c087228 */ /* 0x000fd00000000000 */
[----:B------:R-:W-:-:S08]  /*4830*/  DFMA R8, R6, R8, R44 ;  /* 0x000000080608722b */ /* 0x000fd0000000002c */
[----:B------:R-:W-:Y:S02]  /*4840*/  DMUL R6, R48, R8 ;  /* 0x0000000830067228 */ /* 0x000fe40000000000 */
[----:B------:R-:W-:-:S06]  /*4850*/  IADD3 R9, PT, PT, R9, -0x100000, RZ ;  /* 0xfff0000009097810 */ /* 0x000fcc0007ffe0ff */
[----:B------:R-:W-:-:S08]  /*4860*/  DFMA R44, R6, -R6, R48 ;  /* 0x80000006062c722b */ /* 0x000fd00000000030 */
[----:B------:R-:W-:-:S10]  /*4870*/  DFMA R6, R8, R44, R6 ;  /* 0x0000002c0806722b */ /* 0x000fd40000000006 */
[----:B------:R-:W-:Y:S01]  /*4880*/  VIADD R7, R7, 0xfcb00000 ;  /* 0xfcb0000007077836 */ /* 0x000fe20000000000 */
[----:B------:R-:W-:Y:S06]  /*4890*/  BRA `(.L_x_69) ;  /* 0x0000000000047947 */ /* 0x000fec0003800000 */
.L_x_70:
[----:B------:R-:W-:-:S11]  /*48a0*/  DADD R6, R44, R44 ;  /* 0x000000002c067229 */ /* 0x000fd6000000002c */
.L_x_69:
[----:B------:R-:W-:Y:S05]  /*48b0*/  BSYNC.RECONVERGENT B0 ;  /* 0x0000000000007941 */ /* 0x000fea0003800200 */
.L_x_67:
[----:B------:R-:W-:Y:S01]  /*48c0*/  IMAD.MOV.U32 R5, RZ, RZ, 0x0 ;  /* 0x00000000ff057424 */ /* 0x000fe200078e00ff */
[----:B------:R-:W-:Y:S01]  /*48d0*/  MOV R3, R7 ;  /* 0x0000000700037202 */ /* 0x000fe20000000f00 */
[----:B------:R-:W-:Y:S02]  /*48e0*/  IMAD.MOV.U32 R0, RZ, RZ, R6 ;  /* 0x000000ffff007224 */ /* 0x000fe400078e0006 */
[----:B------:R-:W-:Y:S05]  /*48f0*/  RET.REL.NODEC R4 `(_Z21ComputeScheduleKernelP9SubdomainPdPiS2_iS2_) ;  /* 0xffffffb404c07950 */ /* 0x000fea0003c3ffff */
.L_x_71:
        /* <DEDUP_REMOVED lines=16> */
.L_x_72:


//--------------------- .nv.shared.reserved.0     --------------------------
	.section	.nv.shared.reserved.0,"aw",@nobits
	.weak		__nv_reservedSMEM_offset_0_alias
	.size		__nv_reservedSMEM_offset_0_alias, 0, 64
	.other		__nv_reservedSMEM_offset_0_alias,@"STO_CUDA_RESERVED_SHARED STV_DEFAULT"
__nv_reservedSMEM_offset_0_alias:
	.zero		0
	.zero		64


//--------------------- .nv.constant0._Z20syncGhostCellsKernelP9SubdomainPii --------------------------
	.section	.nv.constant0._Z20syncGhostCellsKernelP9SubdomainPii,"a",@progbits
	.sectionflags	@""
	.align	4
.nv.constant0._Z20syncGhostCellsKernelP9SubdomainPii:
	.zero		916


//--------------------- .nv.constant0._Z21ComputeScheduleKernelP9SubdomainPdPiS2_iS2_ --------------------------
	.section	.nv.constant0._Z21ComputeScheduleKernelP9SubdomainPdPiS2_iS2_,"a",@progbits
	.sectionflags	@""
	.align	4
.nv.constant0._Z21ComputeScheduleKernelP9SubdomainPdPiS2_iS2_:
	.zero		944


//--------------------- SYMBOLS --------------------------

	.type		.nv.reservedSmem.offset0,@object
	.size		.nv.reservedSmem.offset0,0x4
